//
// Generated by NVIDIA NVVM Compiler
//
// Compiler Build ID: CL-36424714
// Cuda compilation tools, release 13.0, V13.0.88
// Based on NVVM 20.0.0
//

.version 9.0
.target sm_100
.address_size 64

	// .globl	candidate4
// _ZZ10candidate4E15pad_temp_shared has been demoted
// _ZZ10candidate4E13kernel_shared has been demoted

.visible .entry candidate4(
	.param .u64 .ptr .align 1 candidate4_param_0,
	.param .u64 .ptr .align 1 candidate4_param_1,
	.param .u64 .ptr .align 1 candidate4_param_2
)
.maxntid 256
{
	.reg .pred 	%p<54>;
	.reg .b16 	%rs<249>;
	.reg .b32 	%r<247>;
	.reg .b32 	%f<228>;
	.reg .b64 	%rd<91>;
	// demoted variable
	.shared .align 4 .b8 _ZZ10candidate4E15pad_temp_shared[6400];
	// demoted variable
	.shared .align 4 .b8 _ZZ10candidate4E13kernel_shared[36864];
	ld.param.u64 	%rd4, [candidate4_param_0];
	cvta.to.global.u64 	%rd1, %rd4;
	mov.u32 	%r60, %ctaid.x;
	mul.hi.u32 	%r61, %r60, -1840700269;
	shr.u32 	%r62, %r61, 2;
	shl.b32 	%r63, %r62, 3;
	mov.u32 	%r1, %tid.x;
	cvt.u16.u32 	%rs1, %r1;
	mul.lo.s16 	%rs2, %rs1, 41;
	shr.u16 	%rs3, %rs2, 12;
	mul.lo.s16 	%rs4, %rs3, 100;
	sub.s16 	%rs5, %rs1, %rs4;
	and.b16  	%rs6, %rs5, 255;
	mul.lo.s16 	%rs7, %rs6, 205;
	shr.u16 	%rs8, %rs7, 11;
	cvt.u32.u16 	%r64, %rs8;
	or.b32  	%r65, %r63, %r64;
	setp.eq.s32 	%p8, %r65, 0;
	add.s32 	%r66, %r63, %r64;
	setp.gt.u32 	%p9, %r66, 56;
	mul.lo.s32 	%r68, %r62, 7;
	sub.s32 	%r69, %r60, %r68;
	shl.b32 	%r2, %r69, 3;
	mul.lo.s16 	%rs9, %rs1, 205;
	shr.u16 	%rs10, %rs9, 11;
	mul.lo.s16 	%rs11, %rs10, 10;
	sub.s16 	%rs12, %rs1, %rs11;
	cvt.u32.u16 	%r70, %rs12;
	and.b32  	%r71, %r70, 255;
	or.b32  	%r72, %r2, %r71;
	setp.eq.s32 	%p10, %r72, 0;
	or.pred  	%p11, %p8, %p10;
	add.s32 	%r74, %r2, %r71;
	setp.gt.u32 	%p12, %r74, 56;
	mul.lo.s32 	%r3, %r62, 448;
	mov.b16 	%rs13, 3136;
	mov.b32 	%r76, {%rs13, %rs8};
	prmt.b32 	%r77, %r78, %r79, 0x3340U;
	cvt.u32.u16 	%r80, %rs3;
	prmt.b32 	%r81, %r80, 56, 0x3340U;
	prmt.b32 	%r82, %r81, %r77, 0x5410U;
	mov.b32 	%r243, 0;
	dp2a.lo.u32.u32 	%r4, %r76, %r82, %r243;
	add.s32 	%r83, %r3, -57;
	add.s32 	%r5, %r74, %r83;
	shr.u32 	%r84, %r1, 1;
	cvt.u16.u32 	%rs14, %r84;
	mul.lo.s16 	%rs15, %rs14, 41;
	add.s16 	%rs16, %rs15, 1148;
	shr.u16 	%rs17, %rs16, 11;
	mul.lo.s16 	%rs18, %rs17, 50;
	sub.s16 	%rs19, %rs14, %rs18;
	add.s16 	%rs20, %rs19, 28;
	and.b16  	%rs21, %rs20, 255;
	mul.lo.s16 	%rs22, %rs21, 52;
	shr.u16 	%rs23, %rs22, 8;
	cvt.u32.u16 	%r85, %rs23;
	or.b32  	%r86, %r63, %r85;
	setp.eq.s32 	%p13, %r86, 0;
	add.s32 	%r87, %r63, %r85;
	setp.gt.u32 	%p14, %r87, 56;
	add.s16 	%rs24, %rs1, 6;
	mul.hi.u16 	%rs25, %rs24, 6554;
	mul.lo.s16 	%rs26, %rs25, 10;
	sub.s16 	%rs27, %rs24, %rs26;
	cvt.u32.u16 	%r89, %rs27;
	or.b32  	%r90, %r2, %r89;
	setp.eq.s32 	%p15, %r90, 0;
	or.pred  	%p16, %p13, %p15;
	add.s32 	%r92, %r2, %r89;
	setp.gt.u32 	%p17, %r92, 56;
	or.b16  	%rs28, %rs1, 256;
	mul.hi.u16 	%rs29, %rs28, 656;
	mul.lo.s16 	%rs30, %rs29, 3136;
	cvt.u32.u16 	%r94, %rs30;
	mul.wide.u16 	%r95, %rs23, 56;
	add.s32 	%r96, %r92, %r83;
	add.s32 	%r97, %r96, %r94;
	add.s32 	%r6, %r97, %r95;
	add.s16 	%rs31, %rs15, 246;
	shr.u16 	%rs32, %rs31, 11;
	mul.lo.s16 	%rs33, %rs32, 50;
	sub.s16 	%rs34, %rs14, %rs33;
	add.s16 	%rs35, %rs34, 6;
	and.b16  	%rs36, %rs35, 255;
	mul.lo.s16 	%rs37, %rs36, 52;
	shr.u16 	%rs38, %rs37, 8;
	cvt.u32.u16 	%r98, %rs38;
	or.b32  	%r99, %r63, %r98;
	setp.eq.s32 	%p18, %r99, 0;
	add.s32 	%r100, %r63, %r98;
	setp.gt.u32 	%p19, %r100, 56;
	add.s16 	%rs39, %rs1, 2;
	mul.hi.u16 	%rs40, %rs39, 6554;
	mul.lo.s16 	%rs41, %rs40, 10;
	sub.s16 	%rs42, %rs39, %rs41;
	cvt.u32.u16 	%r102, %rs42;
	or.b32  	%r103, %r2, %r102;
	setp.eq.s32 	%p20, %r103, 0;
	or.pred  	%p21, %p18, %p20;
	add.s32 	%r105, %r2, %r102;
	setp.gt.u32 	%p22, %r105, 56;
	or.b16  	%rs43, %rs1, 512;
	mul.hi.u16 	%rs44, %rs43, 656;
	mul.lo.s16 	%rs45, %rs44, 3136;
	cvt.u32.u16 	%r107, %rs45;
	mul.wide.u16 	%r108, %rs38, 56;
	add.s32 	%r109, %r105, %r83;
	add.s32 	%r110, %r109, %r107;
	add.s32 	%r7, %r110, %r108;
	add.s16 	%rs46, %rs15, 1394;
	shr.u16 	%rs47, %rs46, 11;
	mul.lo.s16 	%rs48, %rs47, 50;
	sub.s16 	%rs49, %rs14, %rs48;
	add.s16 	%rs50, %rs49, 34;
	and.b16  	%rs51, %rs50, 255;
	mul.lo.s16 	%rs52, %rs51, 52;
	shr.u16 	%rs53, %rs52, 8;
	cvt.u32.u16 	%r111, %rs53;
	or.b32  	%r112, %r63, %r111;
	setp.eq.s32 	%p23, %r112, 0;
	add.s32 	%r113, %r63, %r111;
	setp.gt.u32 	%p24, %r113, 56;
	add.s16 	%rs54, %rs1, 8;
	mul.hi.u16 	%rs55, %rs54, 6554;
	mul.lo.s16 	%rs56, %rs55, 10;
	sub.s16 	%rs57, %rs54, %rs56;
	cvt.u32.u16 	%r115, %rs57;
	or.b32  	%r116, %r2, %r115;
	setp.eq.s32 	%p25, %r116, 0;
	or.pred  	%p26, %p23, %p25;
	add.s32 	%r118, %r2, %r115;
	setp.gt.u32 	%p27, %r118, 56;
	or.b16  	%rs58, %rs1, 768;
	mul.hi.u16 	%rs59, %rs58, 656;
	mul.lo.s16 	%rs60, %rs59, 3136;
	cvt.u32.u16 	%r120, %rs60;
	mul.wide.u16 	%r121, %rs53, 56;
	add.s32 	%r122, %r118, %r83;
	add.s32 	%r123, %r122, %r120;
	add.s32 	%r8, %r123, %r121;
	add.s16 	%rs61, %rs15, 492;
	shr.u16 	%rs62, %rs61, 11;
	mul.lo.s16 	%rs63, %rs62, 50;
	sub.s16 	%rs64, %rs14, %rs63;
	add.s16 	%rs65, %rs64, 12;
	and.b16  	%rs66, %rs65, 255;
	mul.lo.s16 	%rs67, %rs66, 52;
	shr.u16 	%rs68, %rs67, 8;
	cvt.u32.u16 	%r124, %rs68;
	or.b32  	%r125, %r63, %r124;
	setp.eq.s32 	%p28, %r125, 0;
	add.s32 	%r126, %r63, %r124;
	setp.gt.u32 	%p29, %r126, 56;
	add.s16 	%rs69, %rs1, 4;
	mul.hi.u16 	%rs70, %rs69, 6554;
	mul.lo.s16 	%rs71, %rs70, 10;
	sub.s16 	%rs72, %rs69, %rs71;
	cvt.u32.u16 	%r128, %rs72;
	or.b32  	%r129, %r2, %r128;
	setp.eq.s32 	%p30, %r129, 0;
	or.pred  	%p31, %p28, %p30;
	add.s32 	%r131, %r2, %r128;
	setp.gt.u32 	%p32, %r131, 56;
	or.b16  	%rs73, %rs1, 1024;
	mul.hi.u16 	%rs74, %rs73, 1311;
	shr.u16 	%rs75, %rs74, 1;
	mul.lo.s16 	%rs76, %rs75, 3136;
	cvt.u32.u16 	%r133, %rs76;
	mul.wide.u16 	%r134, %rs68, 56;
	add.s32 	%r135, %r131, %r83;
	add.s32 	%r136, %r135, %r133;
	add.s32 	%r9, %r136, %r134;
	add.s16 	%rs77, %rs10, 8;
	mul.lo.s16 	%rs78, %rs77, 26;
	shr.u16 	%rs79, %rs78, 8;
	mul.lo.s16 	%rs80, %rs79, 10;
	sub.s16 	%rs81, %rs77, %rs80;
	cvt.u32.u16 	%r137, %rs81;
	and.b32  	%r138, %r137, 255;
	or.b32  	%r139, %r63, %r138;
	setp.eq.s32 	%p33, %r139, 0;
	add.s32 	%r140, %r63, %r138;
	setp.gt.u32 	%p34, %r140, 56;
	or.pred  	%p35, %p33, %p10;
	or.b16  	%rs82, %rs1, 1280;
	mul.hi.u16 	%rs83, %rs82, 1311;
	shr.u16 	%rs84, %rs83, 1;
	mul.lo.s16 	%rs85, %rs84, 3136;
	cvt.u32.u16 	%r142, %rs85;
	and.b16  	%rs86, %rs81, 255;
	mul.wide.u16 	%r143, %rs86, 56;
	add.s32 	%r144, %r5, %r142;
	add.s32 	%r10, %r144, %r143;
	add.s16 	%rs87, %rs15, 738;
	shr.u16 	%rs88, %rs87, 11;
	mul.lo.s16 	%rs89, %rs88, 50;
	sub.s16 	%rs90, %rs14, %rs89;
	add.s16 	%rs91, %rs90, 18;
	and.b16  	%rs92, %rs91, 255;
	mul.lo.s16 	%rs93, %rs92, 52;
	shr.u16 	%rs94, %rs93, 8;
	cvt.u32.u16 	%r145, %rs94;
	add.s32 	%r146, %r63, %r145;
	and.b16  	%rs95, %rs24, 255;
	mul.lo.s16 	%rs96, %rs95, 205;
	shr.u16 	%rs97, %rs96, 11;
	mul.lo.s16 	%rs98, %rs97, 10;
	sub.s16 	%rs99, %rs24, %rs98;
	cvt.u32.u16 	%r147, %rs99;
	and.b32  	%r148, %r147, 255;
	or.b32  	%r149, %r2, %r148;
	setp.eq.s32 	%p36, %r149, 0;
	add.s32 	%r151, %r2, %r148;
	or.b16  	%rs100, %rs1, 1536;
	mul.hi.u16 	%rs101, %rs100, 1311;
	shr.u16 	%rs102, %rs101, 1;
	mul.lo.s16 	%rs103, %rs102, 3136;
	cvt.u32.u16 	%r153, %rs103;
	mul.wide.u16 	%r154, %rs94, 56;
	add.s32 	%r155, %r151, %r83;
	add.s32 	%r156, %r155, %r153;
	add.s32 	%r11, %r156, %r154;
	mul.hi.u16 	%rs104, %rs28, 456;
	add.s16 	%rs105, %rs1, 112;
	mul.hi.u16 	%rs106, %rs105, 456;
	mul.lo.s16 	%rs107, %rs106, 144;
	sub.s16 	%rs108, %rs105, %rs107;
	mad.lo.s16 	%rs109, %rs104, 576, %rs108;
	cvt.u32.u16 	%r12, %rs109;
	mul.hi.u16 	%rs110, %rs43, 911;
	shr.u16 	%rs111, %rs110, 1;
	add.s16 	%rs112, %rs1, 80;
	mul.hi.u16 	%rs113, %rs112, 456;
	mul.lo.s16 	%rs114, %rs113, 144;
	sub.s16 	%rs115, %rs112, %rs114;
	mad.lo.s16 	%rs116, %rs111, 576, %rs115;
	cvt.u32.u16 	%r13, %rs116;
	mul.hi.u16 	%rs117, %rs58, 911;
	shr.u16 	%rs118, %rs117, 1;
	add.s16 	%rs119, %rs1, 48;
	mul.hi.u16 	%rs120, %rs119, 456;
	mul.lo.s16 	%rs121, %rs120, 144;
	sub.s16 	%rs122, %rs119, %rs121;
	mad.lo.s16 	%rs123, %rs118, 576, %rs122;
	cvt.u32.u16 	%r14, %rs123;
	mul.hi.u16 	%rs124, %rs73, 1821;
	shr.u16 	%rs125, %rs124, 2;
	mul.lo.s16 	%rs126, %rs125, 576;
	cvt.u32.u16 	%r157, %rs126;
	setp.lt.u32 	%p37, %r1, 128;
	selp.b32 	%r158, 16, -128, %p37;
	add.s32 	%r159, %r158, %r1;
	add.s32 	%r15, %r159, %r157;
	mul.hi.u16 	%rs127, %rs82, 1821;
	shr.u16 	%rs128, %rs127, 2;
	add.s16 	%rs129, %rs1, 128;
	mul.hi.u16 	%rs130, %rs129, 456;
	mul.lo.s16 	%rs131, %rs130, 144;
	sub.s16 	%rs132, %rs129, %rs131;
	cvt.u32.u16 	%r160, %rs132;
	mad.lo.s16 	%rs133, %rs128, 576, %rs132;
	cvt.u32.u16 	%r16, %rs133;
	mul.hi.u16 	%rs134, %rs100, 1821;
	shr.u16 	%rs135, %rs134, 2;
	add.s16 	%rs136, %rs1, 96;
	mul.hi.u16 	%rs137, %rs136, 456;
	mul.lo.s16 	%rs138, %rs137, 144;
	sub.s16 	%rs139, %rs136, %rs138;
	cvt.u32.u16 	%r161, %rs139;
	mad.lo.s16 	%rs140, %rs135, 576, %rs139;
	cvt.u32.u16 	%r17, %rs140;
	or.b16  	%rs141, %rs1, 1792;
	mul.hi.u16 	%rs142, %rs141, 1821;
	shr.u16 	%rs143, %rs142, 2;
	add.s16 	%rs144, %rs1, 64;
	mul.hi.u16 	%rs145, %rs144, 456;
	mul.lo.s16 	%rs146, %rs145, 144;
	sub.s16 	%rs147, %rs144, %rs146;
	cvt.u32.u16 	%r162, %rs147;
	mad.lo.s16 	%rs148, %rs143, 576, %rs147;
	cvt.u32.u16 	%r18, %rs148;
	or.b16  	%rs149, %rs1, 2048;
	mul.hi.u16 	%rs150, %rs149, 3641;
	shr.u16 	%rs151, %rs150, 3;
	mul.lo.s16 	%rs152, %rs151, 576;
	cvt.u32.u16 	%r163, %rs152;
	setp.lt.u32 	%p38, %r1, 112;
	selp.b32 	%r164, 32, -112, %p38;
	add.s32 	%r165, %r164, %r1;
	add.s32 	%r19, %r165, %r163;
	or.b16  	%rs153, %rs1, 2560;
	mul.hi.u16 	%rs154, %rs153, 3641;
	shr.u16 	%rs155, %rs154, 3;
	mad.lo.s16 	%rs156, %rs155, 576, %rs108;
	cvt.u32.u16 	%r20, %rs156;
	or.b16  	%rs157, %rs1, 2816;
	mul.hi.u16 	%rs158, %rs157, 3641;
	shr.u16 	%rs159, %rs158, 3;
	mad.lo.s16 	%rs160, %rs159, 576, %rs115;
	cvt.u32.u16 	%r21, %rs160;
	or.b16  	%rs161, %rs1, 3072;
	mul.hi.u16 	%rs162, %rs161, 3641;
	shr.u16 	%rs163, %rs162, 3;
	mad.lo.s16 	%rs164, %rs163, 576, %rs122;
	cvt.u32.u16 	%r22, %rs164;
	or.b16  	%rs165, %rs1, 3328;
	mul.hi.u16 	%rs166, %rs165, 3641;
	shr.u16 	%rs167, %rs166, 3;
	mul.lo.s16 	%rs168, %rs167, 576;
	cvt.u32.u16 	%r166, %rs168;
	add.s32 	%r23, %r159, %r166;
	or.b16  	%rs169, %rs1, 3584;
	mul.hi.u16 	%rs170, %rs169, 3641;
	shr.u16 	%rs171, %rs170, 3;
	mad.lo.s16 	%rs172, %rs171, 576, %rs132;
	cvt.u32.u16 	%r24, %rs172;
	or.b16  	%rs173, %rs1, 3840;
	mul.hi.u16 	%rs174, %rs173, 3641;
	shr.u16 	%rs175, %rs174, 3;
	mad.lo.s16 	%rs176, %rs175, 576, %rs139;
	cvt.u32.u16 	%r25, %rs176;
	or.b16  	%rs177, %rs1, 4096;
	mul.hi.u16 	%rs178, %rs177, 3641;
	shr.u16 	%rs179, %rs178, 3;
	mad.lo.s16 	%rs180, %rs179, 576, %rs147;
	cvt.u32.u16 	%r26, %rs180;
	or.b16  	%rs181, %rs1, 4352;
	mul.hi.u16 	%rs182, %rs181, 3641;
	shr.u16 	%rs183, %rs182, 3;
	mul.lo.s16 	%rs184, %rs183, 576;
	cvt.u32.u16 	%r167, %rs184;
	add.s32 	%r27, %r165, %r167;
	or.b16  	%rs185, %rs1, 4864;
	mul.hi.u16 	%rs186, %rs185, 3641;
	shr.u16 	%rs187, %rs186, 3;
	mad.lo.s16 	%rs188, %rs187, 576, %rs108;
	cvt.u32.u16 	%r28, %rs188;
	or.b16  	%rs189, %rs1, 5120;
	mul.hi.u16 	%rs190, %rs189, 3641;
	shr.u16 	%rs191, %rs190, 3;
	mad.lo.s16 	%rs192, %rs191, 576, %rs115;
	cvt.u32.u16 	%r29, %rs192;
	or.b16  	%rs193, %rs1, 5376;
	mul.hi.u16 	%rs194, %rs193, 3641;
	shr.u16 	%rs195, %rs194, 3;
	mad.lo.s16 	%rs196, %rs195, 576, %rs122;
	cvt.u32.u16 	%r30, %rs196;
	or.b16  	%rs197, %rs1, 5632;
	mul.hi.u16 	%rs198, %rs197, 3641;
	shr.u16 	%rs199, %rs198, 3;
	mul.lo.s16 	%rs200, %rs199, 576;
	cvt.u32.u16 	%r168, %rs200;
	add.s32 	%r31, %r159, %r168;
	or.b16  	%rs201, %rs1, 5888;
	mul.hi.u16 	%rs202, %rs201, 3641;
	shr.u16 	%rs203, %rs202, 3;
	mad.lo.s16 	%rs204, %rs203, 576, %rs132;
	cvt.u32.u16 	%r32, %rs204;
	or.b16  	%rs205, %rs1, 6144;
	mul.hi.u16 	%rs206, %rs205, 3641;
	shr.u16 	%rs207, %rs206, 3;
	mad.lo.s16 	%rs208, %rs207, 576, %rs139;
	cvt.u32.u16 	%r33, %rs208;
	or.b16  	%rs209, %rs1, 6400;
	mul.hi.u16 	%rs210, %rs209, 3641;
	shr.u16 	%rs211, %rs210, 3;
	mad.lo.s16 	%rs212, %rs211, 576, %rs147;
	cvt.u32.u16 	%r34, %rs212;
	or.b16  	%rs213, %rs1, 6656;
	mul.hi.u16 	%rs214, %rs213, 3641;
	shr.u16 	%rs215, %rs214, 3;
	mul.lo.s16 	%rs216, %rs215, 576;
	cvt.u32.u16 	%r169, %rs216;
	add.s32 	%r35, %r165, %r169;
	or.b16  	%rs217, %rs1, 7168;
	mul.hi.u16 	%rs218, %rs217, 3641;
	shr.u16 	%rs219, %rs218, 3;
	mad.lo.s16 	%rs220, %rs219, 576, %rs108;
	cvt.u32.u16 	%r36, %rs220;
	or.b16  	%rs221, %rs1, 7424;
	mul.hi.u16 	%rs222, %rs221, 3641;
	shr.u16 	%rs223, %rs222, 3;
	mad.lo.s16 	%rs224, %rs223, 576, %rs115;
	cvt.u32.u16 	%r37, %rs224;
	or.b16  	%rs225, %rs1, 7680;
	mul.hi.u16 	%rs226, %rs225, 3641;
	shr.u16 	%rs227, %rs226, 3;
	mad.lo.s16 	%rs228, %rs227, 576, %rs122;
	cvt.u32.u16 	%r38, %rs228;
	or.b16  	%rs229, %rs1, 7936;
	mul.hi.u16 	%rs230, %rs229, 3641;
	shr.u16 	%rs231, %rs230, 3;
	mul.lo.s16 	%rs232, %rs231, 576;
	cvt.u32.u16 	%r170, %rs232;
	add.s32 	%r39, %r159, %r170;
	or.b16  	%rs233, %rs1, 8192;
	mul.hi.u16 	%rs234, %rs233, 3641;
	shr.u16 	%rs235, %rs234, 3;
	mul.lo.s16 	%rs236, %rs235, 576;
	cvt.u32.u16 	%r171, %rs236;
	add.s32 	%r40, %r171, %r160;
	or.b16  	%rs237, %rs1, 8448;
	mul.hi.u16 	%rs238, %rs237, 3641;
	shr.u16 	%rs239, %rs238, 3;
	mul.lo.s16 	%rs240, %rs239, 576;
	cvt.u32.u16 	%r172, %rs240;
	add.s32 	%r41, %r172, %r161;
	or.b16  	%rs241, %rs1, 8704;
	mul.hi.u16 	%rs242, %rs241, 3641;
	shr.u16 	%rs243, %rs242, 3;
	mul.lo.s16 	%rs244, %rs243, 576;
	cvt.u32.u16 	%r173, %rs244;
	add.s32 	%r42, %r173, %r162;
	or.b16  	%rs245, %rs1, 8960;
	mul.hi.u16 	%rs246, %rs245, 3641;
	shr.u16 	%rs247, %rs246, 3;
	mul.lo.s16 	%rs248, %rs247, 576;
	cvt.u32.u16 	%r174, %rs248;
	add.s32 	%r43, %r165, %r174;
	and.b32  	%r44, %r1, 4;
	shl.b32 	%r175, %r1, 1;
	and.b32  	%r45, %r175, 6;
	shr.u32 	%r46, %r1, 3;
	or.pred  	%p39, %p11, %p9;
	or.pred  	%p1, %p39, %p12;
	or.pred  	%p40, %p16, %p14;
	or.pred  	%p2, %p40, %p17;
	or.pred  	%p41, %p21, %p19;
	or.pred  	%p3, %p41, %p22;
	or.pred  	%p42, %p26, %p24;
	or.pred  	%p4, %p42, %p27;
	or.pred  	%p43, %p31, %p29;
	or.pred  	%p5, %p43, %p32;
	or.pred  	%p44, %p35, %p34;
	or.pred  	%p6, %p44, %p12;
	max.u32 	%r176, %r146, %r151;
	setp.gt.u32 	%p45, %r176, 56;
	or.pred  	%p7, %p45, %p36;
	mov.u32 	%r177, _ZZ10candidate4E13kernel_shared;
	mad.lo.s32 	%r47, %r46, 576, %r177;
	mov.f32 	%f212, 0f00000000;
	mov.f32 	%f213, %f212;
	mov.f32 	%f214, %f212;
	mov.f32 	%f215, %f212;
	mov.f32 	%f216, %f212;
	mov.f32 	%f217, %f212;
	mov.f32 	%f218, %f212;
	mov.f32 	%f219, %f212;
	mov.f32 	%f220, %f212;
	mov.f32 	%f221, %f212;
	mov.f32 	%f222, %f212;
	mov.f32 	%f223, %f212;
	mov.f32 	%f224, %f212;
	mov.f32 	%f225, %f212;
	mov.f32 	%f226, %f212;
	mov.f32 	%f227, %f212;
$L__BB0_1:
	bar.sync 	0;
	mov.f32 	%f189, 0f00000000;
	@%p1 bra 	$L__BB0_3;
	mad.lo.s32 	%r178, %r243, 50176, %r5;
	add.s32 	%r179, %r178, %r4;
	mul.wide.s32 	%rd5, %r179, 4;
	add.s64 	%rd6, %rd1, %rd5;
	ld.global.nc.f32 	%f189, [%rd6];
$L__BB0_3:
	shl.b32 	%r180, %r1, 2;
	mov.u32 	%r181, _ZZ10candidate4E15pad_temp_shared;
	add.s32 	%r49, %r181, %r180;
	st.shared.f32 	[%r49], %f189;
	mov.f32 	%f190, 0f00000000;
	@%p2 bra 	$L__BB0_5;
	mad.lo.s32 	%r182, %r243, 50176, %r6;
	mul.wide.u32 	%rd7, %r182, 4;
	add.s64 	%rd8, %rd1, %rd7;
	ld.global.nc.f32 	%f190, [%rd8];
$L__BB0_5:
	st.shared.f32 	[%r49+1024], %f190;
	mov.f32 	%f191, 0f00000000;
	@%p3 bra 	$L__BB0_7;
	mad.lo.s32 	%r183, %r243, 50176, %r7;
	mul.wide.u32 	%rd9, %r183, 4;
	add.s64 	%rd10, %rd1, %rd9;
	ld.global.nc.f32 	%f191, [%rd10];
$L__BB0_7:
	st.shared.f32 	[%r49+2048], %f191;
	mov.f32 	%f192, 0f00000000;
	@%p4 bra 	$L__BB0_9;
	mad.lo.s32 	%r184, %r243, 50176, %r8;
	mul.wide.u32 	%rd11, %r184, 4;
	add.s64 	%rd12, %rd1, %rd11;
	ld.global.nc.f32 	%f192, [%rd12];
$L__BB0_9:
	st.shared.f32 	[%r49+3072], %f192;
	mov.f32 	%f193, 0f00000000;
	@%p5 bra 	$L__BB0_11;
	mad.lo.s32 	%r185, %r243, 50176, %r9;
	mul.wide.u32 	%rd13, %r185, 4;
	add.s64 	%rd14, %rd1, %rd13;
	ld.global.nc.f32 	%f193, [%rd14];
$L__BB0_11:
	st.shared.f32 	[%r49+4096], %f193;
	mov.f32 	%f194, 0f00000000;
	@%p6 bra 	$L__BB0_13;
	mad.lo.s32 	%r186, %r243, 50176, %r10;
	mul.wide.u32 	%rd15, %r186, 4;
	add.s64 	%rd16, %rd1, %rd15;
	ld.global.nc.f32 	%f194, [%rd16];
$L__BB0_13:
	setp.gt.u32 	%p46, %r1, 63;
	st.shared.f32 	[%r49+5120], %f194;
	@%p46 bra 	$L__BB0_17;
	mov.f32 	%f195, 0f00000000;
	@%p7 bra 	$L__BB0_16;
	mad.lo.s32 	%r187, %r243, 50176, %r11;
	mul.wide.u32 	%rd17, %r187, 4;
	add.s64 	%rd18, %rd1, %rd17;
	ld.global.nc.f32 	%f195, [%rd18];
$L__BB0_16:
	st.shared.f32 	[%r49+6144], %f195;
$L__BB0_17:
	ld.param.u64 	%rd89, [candidate4_param_1];
	mul.lo.s32 	%r189, %r243, 144;
	setp.lt.u32 	%p47, %r1, 144;
	add.s32 	%r190, %r1, -144;
	selp.b32 	%r191, %r1, %r190, %p47;
	setp.gt.u32 	%p48, %r1, 143;
	selp.b32 	%r192, 576, 0, %p48;
	add.s32 	%r193, %r191, %r192;
	add.s32 	%r194, %r193, %r189;
	cvta.to.global.u64 	%rd19, %rd89;
	mul.wide.u32 	%rd20, %r194, 4;
	add.s64 	%rd21, %rd19, %rd20;
	ld.global.nc.f32 	%f87, [%rd21];
	shl.b32 	%r195, %r1, 2;
	mov.u32 	%r196, _ZZ10candidate4E13kernel_shared;
	add.s32 	%r197, %r196, %r195;
	st.shared.f32 	[%r197], %f87;
	add.s32 	%r198, %r189, %r12;
	mul.wide.u32 	%rd22, %r198, 4;
	add.s64 	%rd23, %rd19, %rd22;
	ld.global.nc.f32 	%f88, [%rd23];
	st.shared.f32 	[%r197+1024], %f88;
	add.s32 	%r199, %r189, %r13;
	mul.wide.u32 	%rd24, %r199, 4;
	add.s64 	%rd25, %rd19, %rd24;
	ld.global.nc.f32 	%f89, [%rd25];
	st.shared.f32 	[%r197+2048], %f89;
	add.s32 	%r200, %r189, %r14;
	mul.wide.u32 	%rd26, %r200, 4;
	add.s64 	%rd27, %rd19, %rd26;
	ld.global.nc.f32 	%f90, [%rd27];
	st.shared.f32 	[%r197+3072], %f90;
	add.s32 	%r201, %r15, %r189;
	mul.wide.u32 	%rd28, %r201, 4;
	add.s64 	%rd29, %rd19, %rd28;
	ld.global.nc.f32 	%f91, [%rd29];
	st.shared.f32 	[%r197+4096], %f91;
	add.s32 	%r202, %r189, %r16;
	mul.wide.u32 	%rd30, %r202, 4;
	add.s64 	%rd31, %rd19, %rd30;
	ld.global.nc.f32 	%f92, [%rd31];
	st.shared.f32 	[%r197+5120], %f92;
	add.s32 	%r203, %r189, %r17;
	mul.wide.u32 	%rd32, %r203, 4;
	add.s64 	%rd33, %rd19, %rd32;
	ld.global.nc.f32 	%f93, [%rd33];
	st.shared.f32 	[%r197+6144], %f93;
	add.s32 	%r204, %r189, %r18;
	mul.wide.u32 	%rd34, %r204, 4;
	add.s64 	%rd35, %rd19, %rd34;
	ld.global.nc.f32 	%f94, [%rd35];
	st.shared.f32 	[%r197+7168], %f94;
	add.s32 	%r205, %r19, %r189;
	mul.wide.u32 	%rd36, %r205, 4;
	add.s64 	%rd37, %rd19, %rd36;
	ld.global.nc.f32 	%f95, [%rd37];
	st.shared.f32 	[%r197+8192], %f95;
	ld.global.nc.f32 	%f96, [%rd21+36864];
	st.shared.f32 	[%r197+9216], %f96;
	add.s32 	%r206, %r189, %r20;
	mul.wide.u32 	%rd38, %r206, 4;
	add.s64 	%rd39, %rd19, %rd38;
	ld.global.nc.f32 	%f97, [%rd39];
	st.shared.f32 	[%r197+10240], %f97;
	add.s32 	%r207, %r189, %r21;
	mul.wide.u32 	%rd40, %r207, 4;
	add.s64 	%rd41, %rd19, %rd40;
	ld.global.nc.f32 	%f98, [%rd41];
	st.shared.f32 	[%r197+11264], %f98;
	add.s32 	%r208, %r189, %r22;
	mul.wide.u32 	%rd42, %r208, 4;
	add.s64 	%rd43, %rd19, %rd42;
	ld.global.nc.f32 	%f99, [%rd43];
	st.shared.f32 	[%r197+12288], %f99;
	add.s32 	%r209, %r23, %r189;
	mul.wide.u32 	%rd44, %r209, 4;
	add.s64 	%rd45, %rd19, %rd44;
	ld.global.nc.f32 	%f100, [%rd45];
	st.shared.f32 	[%r197+13312], %f100;
	add.s32 	%r210, %r189, %r24;
	mul.wide.u32 	%rd46, %r210, 4;
	add.s64 	%rd47, %rd19, %rd46;
	ld.global.nc.f32 	%f101, [%rd47];
	st.shared.f32 	[%r197+14336], %f101;
	add.s32 	%r211, %r189, %r25;
	mul.wide.u32 	%rd48, %r211, 4;
	add.s64 	%rd49, %rd19, %rd48;
	ld.global.nc.f32 	%f102, [%rd49];
	st.shared.f32 	[%r197+15360], %f102;
	add.s32 	%r212, %r189, %r26;
	mul.wide.u32 	%rd50, %r212, 4;
	add.s64 	%rd51, %rd19, %rd50;
	ld.global.nc.f32 	%f103, [%rd51];
	st.shared.f32 	[%r197+16384], %f103;
	add.s32 	%r213, %r27, %r189;
	mul.wide.u32 	%rd52, %r213, 4;
	add.s64 	%rd53, %rd19, %rd52;
	ld.global.nc.f32 	%f104, [%rd53];
	st.shared.f32 	[%r197+17408], %f104;
	ld.global.nc.f32 	%f105, [%rd21+73728];
	st.shared.f32 	[%r197+18432], %f105;
	add.s32 	%r214, %r189, %r28;
	mul.wide.u32 	%rd54, %r214, 4;
	add.s64 	%rd55, %rd19, %rd54;
	ld.global.nc.f32 	%f106, [%rd55];
	st.shared.f32 	[%r197+19456], %f106;
	add.s32 	%r215, %r189, %r29;
	mul.wide.u32 	%rd56, %r215, 4;
	add.s64 	%rd57, %rd19, %rd56;
	ld.global.nc.f32 	%f107, [%rd57];
	st.shared.f32 	[%r197+20480], %f107;
	add.s32 	%r216, %r189, %r30;
	mul.wide.u32 	%rd58, %r216, 4;
	add.s64 	%rd59, %rd19, %rd58;
	ld.global.nc.f32 	%f108, [%rd59];
	st.shared.f32 	[%r197+21504], %f108;
	add.s32 	%r217, %r31, %r189;
	mul.wide.u32 	%rd60, %r217, 4;
	add.s64 	%rd61, %rd19, %rd60;
	ld.global.nc.f32 	%f109, [%rd61];
	st.shared.f32 	[%r197+22528], %f109;
	add.s32 	%r218, %r189, %r32;
	mul.wide.u32 	%rd62, %r218, 4;
	add.s64 	%rd63, %rd19, %rd62;
	ld.global.nc.f32 	%f110, [%rd63];
	st.shared.f32 	[%r197+23552], %f110;
	add.s32 	%r219, %r189, %r33;
	mul.wide.u32 	%rd64, %r219, 4;
	add.s64 	%rd65, %rd19, %rd64;
	ld.global.nc.f32 	%f111, [%rd65];
	st.shared.f32 	[%r197+24576], %f111;
	add.s32 	%r220, %r189, %r34;
	mul.wide.u32 	%rd66, %r220, 4;
	add.s64 	%rd67, %rd19, %rd66;
	ld.global.nc.f32 	%f112, [%rd67];
	st.shared.f32 	[%r197+25600], %f112;
	add.s32 	%r221, %r35, %r189;
	mul.wide.u32 	%rd68, %r221, 4;
	add.s64 	%rd69, %rd19, %rd68;
	ld.global.nc.f32 	%f113, [%rd69];
	st.shared.f32 	[%r197+26624], %f113;
	ld.global.nc.f32 	%f114, [%rd21+110592];
	st.shared.f32 	[%r197+27648], %f114;
	add.s32 	%r222, %r189, %r36;
	mul.wide.u32 	%rd70, %r222, 4;
	add.s64 	%rd71, %rd19, %rd70;
	ld.global.nc.f32 	%f115, [%rd71];
	st.shared.f32 	[%r197+28672], %f115;
	add.s32 	%r223, %r189, %r37;
	mul.wide.u32 	%rd72, %r223, 4;
	add.s64 	%rd73, %rd19, %rd72;
	ld.global.nc.f32 	%f116, [%rd73];
	st.shared.f32 	[%r197+29696], %f116;
	add.s32 	%r224, %r189, %r38;
	mul.wide.u32 	%rd74, %r224, 4;
	add.s64 	%rd75, %rd19, %rd74;
	ld.global.nc.f32 	%f117, [%rd75];
	st.shared.f32 	[%r197+30720], %f117;
	add.s32 	%r225, %r39, %r189;
	mul.wide.u32 	%rd76, %r225, 4;
	add.s64 	%rd77, %rd19, %rd76;
	ld.global.nc.f32 	%f118, [%rd77];
	st.shared.f32 	[%r197+31744], %f118;
	add.s32 	%r226, %r40, %r189;
	mul.wide.u32 	%rd78, %r226, 4;
	add.s64 	%rd79, %rd19, %rd78;
	ld.global.nc.f32 	%f119, [%rd79];
	st.shared.f32 	[%r197+32768], %f119;
	add.s32 	%r227, %r41, %r189;
	mul.wide.u32 	%rd80, %r227, 4;
	add.s64 	%rd81, %rd19, %rd80;
	ld.global.nc.f32 	%f120, [%rd81];
	st.shared.f32 	[%r197+33792], %f120;
	add.s32 	%r228, %r42, %r189;
	mul.wide.u32 	%rd82, %r228, 4;
	add.s64 	%rd83, %rd19, %rd82;
	ld.global.nc.f32 	%f121, [%rd83];
	st.shared.f32 	[%r197+34816], %f121;
	add.s32 	%r229, %r43, %r189;
	mul.wide.u32 	%rd84, %r229, 4;
	add.s64 	%rd85, %rd19, %rd84;
	ld.global.nc.f32 	%f122, [%rd85];
	st.shared.f32 	[%r197+35840], %f122;
	bar.sync 	0;
	mov.b32 	%r244, 0;
$L__BB0_18:
	setp.eq.s32 	%p49, %r44, 0;
	selp.b32 	%r231, 0, 40, %p49;
	or.b32  	%r232, %r231, %r45;
	mad.lo.s32 	%r233, %r244, 100, %r232;
	shl.b32 	%r234, %r233, 2;
	mov.u32 	%r235, _ZZ10candidate4E15pad_temp_shared;
	add.s32 	%r236, %r235, %r234;
	add.s32 	%r51, %r236, 120;
	mad.lo.s32 	%r245, %r244, 36, %r47;
	mov.b32 	%r246, 18432;
$L__BB0_19:
	add.s32 	%r237, %r51, %r246;
	ld.shared.f32 	%f123, [%r237+-18552];
	ld.shared.f32 	%f124, [%r245];
	fma.rn.f32 	%f125, %f123, %f124, %f227;
	ld.shared.f32 	%f126, [%r245+18432];
	fma.rn.f32 	%f127, %f123, %f126, %f226;
	ld.shared.f32 	%f128, [%r237+-18548];
	fma.rn.f32 	%f129, %f128, %f124, %f225;
	fma.rn.f32 	%f130, %f128, %f126, %f224;
	ld.shared.f32 	%f131, [%r237+-18512];
	fma.rn.f32 	%f132, %f131, %f124, %f223;
	fma.rn.f32 	%f133, %f131, %f126, %f222;
	ld.shared.f32 	%f134, [%r237+-18508];
	fma.rn.f32 	%f135, %f134, %f124, %f221;
	fma.rn.f32 	%f136, %f134, %f126, %f220;
	ld.shared.f32 	%f137, [%r237+-18472];
	fma.rn.f32 	%f138, %f137, %f124, %f219;
	fma.rn.f32 	%f139, %f137, %f126, %f218;
	ld.shared.f32 	%f140, [%r237+-18468];
	fma.rn.f32 	%f141, %f140, %f124, %f217;
	fma.rn.f32 	%f142, %f140, %f126, %f216;
	ld.shared.f32 	%f143, [%r237+-18432];
	fma.rn.f32 	%f144, %f143, %f124, %f215;
	fma.rn.f32 	%f145, %f143, %f126, %f214;
	ld.shared.f32 	%f146, [%r237+-18428];
	fma.rn.f32 	%f147, %f146, %f124, %f213;
	fma.rn.f32 	%f148, %f146, %f126, %f212;
	ld.shared.f32 	%f149, [%r245+12];
	fma.rn.f32 	%f150, %f131, %f149, %f125;
	ld.shared.f32 	%f151, [%r245+18444];
	fma.rn.f32 	%f152, %f131, %f151, %f127;
	fma.rn.f32 	%f153, %f134, %f149, %f129;
	fma.rn.f32 	%f154, %f134, %f151, %f130;
	fma.rn.f32 	%f155, %f137, %f149, %f132;
	fma.rn.f32 	%f156, %f137, %f151, %f133;
	fma.rn.f32 	%f157, %f140, %f149, %f135;
	fma.rn.f32 	%f158, %f140, %f151, %f136;
	fma.rn.f32 	%f159, %f143, %f149, %f138;
	fma.rn.f32 	%f160, %f143, %f151, %f139;
	fma.rn.f32 	%f161, %f146, %f149, %f141;
	fma.rn.f32 	%f162, %f146, %f151, %f142;
	ld.shared.f32 	%f163, [%r237+-18392];
	fma.rn.f32 	%f164, %f163, %f149, %f144;
	fma.rn.f32 	%f165, %f163, %f151, %f145;
	ld.shared.f32 	%f166, [%r237+-18388];
	fma.rn.f32 	%f167, %f166, %f149, %f147;
	fma.rn.f32 	%f168, %f166, %f151, %f148;
	ld.shared.f32 	%f169, [%r245+24];
	fma.rn.f32 	%f227, %f137, %f169, %f150;
	ld.shared.f32 	%f170, [%r245+18456];
	fma.rn.f32 	%f226, %f137, %f170, %f152;
	fma.rn.f32 	%f225, %f140, %f169, %f153;
	fma.rn.f32 	%f224, %f140, %f170, %f154;
	fma.rn.f32 	%f223, %f143, %f169, %f155;
	fma.rn.f32 	%f222, %f143, %f170, %f156;
	fma.rn.f32 	%f221, %f146, %f169, %f157;
	fma.rn.f32 	%f220, %f146, %f170, %f158;
	fma.rn.f32 	%f219, %f163, %f169, %f159;
	fma.rn.f32 	%f218, %f163, %f170, %f160;
	fma.rn.f32 	%f217, %f166, %f169, %f161;
	fma.rn.f32 	%f216, %f166, %f170, %f162;
	ld.shared.f32 	%f171, [%r237+-18352];
	fma.rn.f32 	%f215, %f171, %f169, %f164;
	fma.rn.f32 	%f214, %f171, %f170, %f165;
	ld.shared.f32 	%f172, [%r237+-18348];
	fma.rn.f32 	%f213, %f172, %f169, %f167;
	fma.rn.f32 	%f212, %f172, %f170, %f168;
	add.s32 	%r246, %r246, 4;
	add.s32 	%r245, %r245, 4;
	setp.ne.s32 	%p50, %r246, 18444;
	@%p50 bra 	$L__BB0_19;
	add.s32 	%r244, %r244, 1;
	setp.ne.s32 	%p51, %r244, 16;
	@%p51 bra 	$L__BB0_18;
	add.s32 	%r243, %r243, 1;
	setp.ne.s32 	%p52, %r243, 4;
	@%p52 bra 	$L__BB0_1;
	ld.param.u64 	%rd90, [candidate4_param_2];
	setp.eq.s32 	%p53, %r44, 0;
	cvta.to.global.u64 	%rd86, %rd90;
	mad.lo.s32 	%r238, %r46, 3136, %r3;
	selp.b32 	%r239, 0, 224, %p53;
	add.s32 	%r240, %r238, %r2;
	add.s32 	%r241, %r240, %r45;
	add.s32 	%r242, %r241, %r239;
	mul.wide.u32 	%rd87, %r242, 4;
	add.s64 	%rd88, %rd86, %rd87;
	st.global.f32 	[%rd88], %f227;
	st.global.f32 	[%rd88+401408], %f226;
	st.global.f32 	[%rd88+4], %f225;
	st.global.f32 	[%rd88+401412], %f224;
	st.global.f32 	[%rd88+224], %f223;
	st.global.f32 	[%rd88+401632], %f222;
	st.global.f32 	[%rd88+228], %f221;
	st.global.f32 	[%rd88+401636], %f220;
	st.global.f32 	[%rd88+448], %f219;
	st.global.f32 	[%rd88+401856], %f218;
	st.global.f32 	[%rd88+452], %f217;
	st.global.f32 	[%rd88+401860], %f216;
	st.global.f32 	[%rd88+672], %f215;
	st.global.f32 	[%rd88+402080], %f214;
	st.global.f32 	[%rd88+676], %f213;
	st.global.f32 	[%rd88+402084], %f212;
	ret;

}


// ===== COMPILED SASS (sm_100) =====

	.target	sm_100

	.elftype	@"ET_EXEC"


//--------------------- .note.nv.tkinfo           --------------------------
	.section	.note.nv.tkinfo,"",@"SHT_NOTE"
	.sectionflags	@"SHF_NOTE_NV_TKINFO"
	.tkinfo
        /*0018*/ 	.word	0x00000002
        /*0030*/ 	.string	""
        /*0030*/ 	.string	"ptxas"
        /*0030*/ 	.string	"Cuda compilation tools, release 13.0, V13.0.88"
        /*0030*/ 	.string	"Build cuda_13.0.r13.0/compiler.36424714_0"
        /*0030*/ 	.string	"-arch sm_100 -m 64 "



//--------------------- .note.nv.cuinfo           --------------------------
	.section	.note.nv.cuinfo,"",@"SHT_NOTE"
	.sectionflags	@"SHF_NOTE_NV_CUINFO"
        /*0018*/ 	.short	0x0002
        /*001a*/ 	.short	0x0064
        /*001c*/ 	.short	0x0082
	.zero		2


//--------------------- .nv.info                  --------------------------
	.section	.nv.info,"",@"SHT_CUDA_INFO"
	.align	4


	//----- nvinfo : EIATTR_REGCOUNT
	.align		4
        /*0000*/ 	.byte	0x04, 0x2f
        /*0002*/ 	.short	(.L_1 - .L_0)
	.align		4
.L_0:
        /*0004*/ 	.word	index@(candidate4)
        /*0008*/ 	.word	0x00000080


	//----- nvinfo : EIATTR_FRAME_SIZE
	.align		4
.L_1:
        /*000c*/ 	.byte	0x04, 0x11
        /*000e*/ 	.short	(.L_3 - .L_2)
	.align		4
.L_2:
        /*0010*/ 	.word	index@(candidate4)
        /*0014*/ 	.word	0x00000000


	//----- nvinfo : EIATTR_MIN_STACK_SIZE
	.align		4
.L_3:
        /*0018*/ 	.byte	0x04, 0x12
        /*001a*/ 	.short	(.L_5 - .L_4)
	.align		4
.L_4:
        /*001c*/ 	.word	index@(candidate4)
        /*0020*/ 	.word	0x00000000
.L_5:


//--------------------- .nv.compat                --------------------------
	.section	.nv.compat,"",@"SHT_CUDA_COMPAT_INFO"
	.align	4
        /*0000*/ 	.byte	0x02, 0x09, 0x00, 0x00, 0x02, 0x02, 0x01, 0x00, 0x02, 0x05, 0x05, 0x00, 0x03, 0x07, 0x01, 0x01
        /*0010*/ 	.byte	0x02, 0x03, 0x00, 0x00, 0x02, 0x06, 0x01, 0x00, 0x04, 0x0b, 0x08, 0x00, 0x09, 0x00, 0x00, 0x00
        /*0020*/ 	.byte	0x00, 0x00, 0x00, 0x00


//--------------------- .nv.info.candidate4       --------------------------
	.section	.nv.info.candidate4,"",@"SHT_CUDA_INFO"
	.sectionflags	@""
	.align	4


	//----- nvinfo : EIATTR_CUDA_API_VERSION
	.align		4
        /*0000*/ 	.byte	0x04, 0x37
        /*0002*/ 	.short	(.L_7 - .L_6)
.L_6:
        /*0004*/ 	.word	0x00000082


	//----- nvinfo : EIATTR_KPARAM_INFO
	.align		4
.L_7:
        /*0008*/ 	.byte	0x04, 0x17
        /*000a*/ 	.short	(.L_9 - .L_8)
.L_8:
        /*000c*/ 	.word	0x00000000
        /*0010*/ 	.short	0x0002
        /*0012*/ 	.short	0x0010
        /*0014*/ 	.byte	0x00, 0xf5, 0x21, 0x00


	//----- nvinfo : EIATTR_KPARAM_INFO
	.align		4
.L_9:
        /*0018*/ 	.byte	0x04, 0x17
        /*001a*/ 	.short	(.L_11 - .L_10)
.L_10:
        /*001c*/ 	.word	0x00000000
        /*0020*/ 	.short	0x0001
        /*0022*/ 	.short	0x0008
        /*0024*/ 	.byte	0x00, 0xf5, 0x21, 0x00


	//----- nvinfo : EIATTR_KPARAM_INFO
	.align		4
.L_11:
        /*0028*/ 	.byte	0x04, 0x17
        /*002a*/ 	.short	(.L_13 - .L_12)
.L_12:
        /*002c*/ 	.word	0x00000000
        /*0030*/ 	.short	0x0000
        /*0032*/ 	.short	0x0000
        /*0034*/ 	.byte	0x00, 0xf5, 0x21, 0x00


	//----- nvinfo : EIATTR_SPARSE_MMA_MASK
	.align		4
.L_13:
        /*0038*/ 	.byte	0x03, 0x50
        /*003a*/ 	.short	0x0000


	//----- nvinfo : EIATTR_MAXREG_COUNT
	.align		4
        /*003c*/ 	.byte	0x03, 0x1b
        /*003e*/ 	.short	0x00ff


	//----- nvinfo : EIATTR_NUM_BARRIERS
	.align		4
        /*0040*/ 	.byte	0x02, 0x4c
        /*0042*/ 	.byte	0x01
	.zero		1


	//----- nvinfo : EIATTR_MERCURY_ISA_VERSION
	.align		4
        /*0044*/ 	.byte	0x03, 0x5f
        /*0046*/ 	.short	0x0101


	//----- nvinfo : EIATTR_VRC_CTA_INIT_COUNT
	.align		4
        /*0048*/ 	.byte	0x02, 0x4a
	.zero		1
	.zero		1


	//----- nvinfo : EIATTR_EXIT_INSTR_OFFSETS
	.align		4
        /*004c*/ 	.byte	0x04, 0x1c
        /*004e*/ 	.short	(.L_15 - .L_14)


	//   ....[0]....
.L_14:
        /*0050*/ 	.word	0x00003fa0


	//----- nvinfo : EIATTR_MAX_THREADS
	.align		4
.L_15:
        /*0054*/ 	.byte	0x04, 0x05
        /*0056*/ 	.short	(.L_17 - .L_16)
.L_16:
        /*0058*/ 	.word	0x00000100
        /*005c*/ 	.word	0x00000001
        /*0060*/ 	.word	0x00000001


	//----- nvinfo : EIATTR_CRS_STACK_SIZE
	.align		4
.L_17:
        /*0064*/ 	.byte	0x04, 0x1e
        /*0066*/ 	.short	(.L_19 - .L_18)
.L_18:
        /*0068*/ 	.word	0x00000000


	//----- nvinfo : EIATTR_CBANK_PARAM_SIZE
	.align		4
.L_19:
        /*006c*/ 	.byte	0x03, 0x19
        /*006e*/ 	.short	0x0018


	//----- nvinfo : EIATTR_PARAM_CBANK
	.align		4
        /*0070*/ 	.byte	0x04, 0x0a
        /*0072*/ 	.short	(.L_21 - .L_20)
	.align		4
.L_20:
        /*0074*/ 	.word	index@(.nv.constant0.candidate4)
        /*0078*/ 	.short	0x0380
        /*007a*/ 	.short	0x0018


	//----- nvinfo : EIATTR_SW_WAR
	.align		4
.L_21:
        /*007c*/ 	.byte	0x04, 0x36
        /*007e*/ 	.short	(.L_23 - .L_22)
.L_22:
        /*0080*/ 	.word	0x00000008
.L_23:


//--------------------- .nv.callgraph             --------------------------
	.section	.nv.callgraph,"",@"SHT_CUDA_CALLGRAPH"
	.align	4
	.sectionentsize	8
	.align		4
        /*0000*/ 	.word	0x00000000
	.align		4
        /*0004*/ 	.word	0xffffffff
	.align		4
        /*0008*/ 	.word	0x00000000
	.align		4
        /*000c*/ 	.word	0xfffffffe
	.align		4
        /*0010*/ 	.word	0x00000000
	.align		4
        /*0014*/ 	.word	0xfffffffd
	.align		4
        /*0018*/ 	.word	0x00000000
	.align		4
        /*001c*/ 	.word	0xfffffffc


//--------------------- .text.candidate4          --------------------------
	.section	.text.candidate4,"ax",@progbits
	.align	128
        .global         candidate4
        .type           candidate4,@function
        .size           candidate4,(.L_x_7 - candidate4)
        .other          candidate4,@"STO_CUDA_ENTRY STV_DEFAULT"
candidate4:
.text.candidate4:
[----:B------:R-:W0:Y:S01]  /*0000*/  LDC R1, c[0x0][0x37c] ;  /* 0x0000df00ff017b82 */ /* 0x000e220000000800 */
[----:B------:R-:W1:Y:S01]  /*0010*/  S2R R10, SR_TID.X ;  /* 0x00000000000a7919 */ /* 0x000e620000002100 */
[----:B------:R-:W-:Y:S01]  /*0020*/  MOV R2, 0x400 ;  /* 0x0000040000027802 */ /* 0x000fe20000000f00 */
[----:B------:R-:W-:Y:S01]  /*0030*/  UMOV UR4, 0x3340 ;  /* 0x0000334000047882 */ /* 0x000fe20000000000 */
[----:B0-----:R-:W-:Y:S01]  /*0040*/  PRMT R4, R1, 0x3340, R1 ;  /* 0x0000334001047816 */ /* 0x001fe20000000001 */
[----:B------:R-:W0:Y:S01]  /*0050*/  S2R R7, SR_CgaCtaId ;  /* 0x0000000000077919 */ /* 0x000e220000008800 */
[----:B------:R-:W-:Y:S01]  /*0060*/  IMAD.U32 R5, RZ, RZ, UR4 ;  /* 0x00000004ff057e24 */ /* 0x000fe2000f8e00ff */
[----:B------:R-:W2:Y:S01]  /*0070*/  LDCU.64 UR8, c[0x0][0x358] ;  /* 0x00006b00ff0877ac */ /* 0x000ea20008000a00 */
[----:B------:R-:W-:Y:S01]  /*0080*/  VIADD R2, R2, 0x1900 ;  /* 0x0000190002027836 */ /* 0x000fe20000000000 */
[----:B------:R-:W3:Y:S01]  /*0090*/  S2R R47, SR_CTAID.X ;  /* 0x00000000002f7919 */ /* 0x000ee20000002500 */
[----:B------:R-:W-:-:S02]  /*00a0*/  IMAD.MOV.U32 R109, RZ, RZ, RZ ;  /* 0x000000ffff6d7224 */ /* 0x000fc400078e00ff */
[----:B------:R-:W-:Y:S01]  /*00b0*/  IMAD.MOV.U32 R51, RZ, RZ, RZ ;  /* 0x000000ffff337224 */ /* 0x000fe200078e00ff */
[C---:B-1----:R-:W-:Y:S01]  /*00c0*/  PRMT R3, R10.reuse, 0x9910, RZ ;  /* 0x000099100a037816 */ /* 0x042fe200000000ff */
[C---:B------:R-:W-:Y:S01]  /*00d0*/  VIADD R31, R10.reuse, 0x10 ;  /* 0x000000100a1f7836 */ /* 0x040fe20000000000 */
[----:B------:R-:W-:Y:S01]  /*00e0*/  SHF.R.U32.HI R8, RZ, 0x3, R10 ;  /* 0x00000003ff087819 */ /* 0x000fe2000001160a */
[C---:B------:R-:W-:Y:S01]  /*00f0*/  VIADD R23, R10.reuse, 0x20 ;  /* 0x000000200a177836 */ /* 0x040fe20000000000 */
[----:B0-----:R-:W-:Y:S01]  /*0100*/  LEA R7, R7, R2, 0x18 ;  /* 0x0000000207077211 */ /* 0x001fe200078ec0ff */
[C---:B------:R-:W-:Y:S01]  /*0110*/  IMAD R0, R3.reuse, 0x29, RZ ;  /* 0x0000002903007824 */ /* 0x040fe200078e02ff */
[C---:B------:R-:W-:Y:S01]  /*0120*/  LOP3.LUT R13, R10.reuse, 0x400, RZ, 0xfc, !PT ;  /* 0x000004000a0d7812 */ /* 0x040fe200078efcff */
[C---:B------:R-:W-:Y:S01]  /*0130*/  VIADD R28, R10.reuse, 0x50 ;  /* 0x000000500a1c7836 */ /* 0x040fe20000000000 */
[----:B------:R-:W-:Y:S01]  /*0140*/  LOP3.LUT R6, R10, 0x1f00, RZ, 0xfc, !PT ;  /* 0x00001f000a067812 */ /* 0x000fe200078efcff */
[----:B------:R-:W-:Y:S01]  /*0150*/  IMAD R8, R8, 0x240, R7 ;  /* 0x0000024008087824 */ /* 0x000fe200078e0207 */
[----:B------:R-:W-:Y:S01]  /*0160*/  LOP3.LUT R0, R0, 0xffff, RZ, 0xc0, !PT ;  /* 0x0000ffff00007812 */ /* 0x000fe200078ec0ff */
[----:B------:R-:W-:Y:S01]  /*0170*/  IMAD R3, R3, 0xcd, RZ ;  /* 0x000000cd03037824 */ /* 0x000fe200078e02ff */
[----:B------:R-:W-:Y:S01]  /*0180*/  LOP3.LUT R13, R13, 0xffff, RZ, 0xc0, !PT ;  /* 0x0000ffff0d0d7812 */ /* 0x000fe200078ec0ff */
[----:B------:R-:W-:Y:S01]  /*0190*/  HFMA2 R2, -RZ, RZ, 0, 0.0002593994140625 ;  /* 0x00000c40ff027431 */ /* 0x000fe200000001ff */
[----:B------:R-:W-:Y:S01]  /*01a0*/  SHF.R.U32.HI R14, RZ, 0xc, R0 ;  /* 0x0000000cff0e7819 */ /* 0x000fe20000011600 */
[----:B------:R-:W-:Y:S01]  /*01b0*/  IMAD.SHL.U32 R53, R10, 0x2, RZ ;  /* 0x000000020a357824 */ /* 0x000fe200078e00ff */
[----:B------:R-:W-:-:S02]  /*01c0*/  LOP3.LUT R11, R6, 0xffff, RZ, 0xc0, !PT ;  /* 0x0000ffff060b7812 */ /* 0x000fc400078ec0ff */
[----:B------:R-:W-:Y:S02]  /*01d0*/  LOP3.LUT R0, R14, 0xffff, RZ, 0xc0, !PT ;  /* 0x0000ffff0e007812 */ /* 0x000fe400078ec0ff */
[----:B------:R-:W-:Y:S02]  /*01e0*/  ISETP.GE.U32.AND P0, PT, R10, 0x80, PT ;  /* 0x000000800a00780c */ /* 0x000fe40003f06070 */
[----:B------:R-:W-:Y:S02]  /*01f0*/  PRMT R5, R0, R5, 0x38 ;  /* 0x0000003800057416 */ /* 0x000fe40000000005 */
[C---:B------:R-:W-:Y:S02]  /*0200*/  LOP3.LUT R0, R10.reuse, 0xd00, RZ, 0xfc, !PT ;  /* 0x00000d000a007812 */ /* 0x040fe400078efcff */
[----:B------:R-:W-:Y:S02]  /*0210*/  PRMT R4, R5, 0x5410, R4 ;  /* 0x0000541005047816 */ /* 0x000fe40000000004 */
[----:B------:R-:W-:-:S02]  /*0220*/  LOP3.LUT R5, R10, 0x1600, RZ, 0xfc, !PT ;  /* 0x000016000a057812 */ /* 0x000fc400078efcff */
[----:B------:R-:W-:Y:S01]  /*0230*/  LOP3.LUT R7, R0, 0xffff, RZ, 0xc0, !PT ;  /* 0x0000ffff00077812 */ /* 0x000fe200078ec0ff */
[----:B------:R-:W-:Y:S01]  /*0240*/  IMAD R0, R13, 0x71d, RZ ;  /* 0x0000071d0d007824 */ /* 0x000fe200078e02ff */
[----:B------:R-:W-:Y:S02]  /*0250*/  LOP3.LUT R9, R5, 0xffff, RZ, 0xc0, !PT ;  /* 0x0000ffff05097812 */ /* 0x000fe400078ec0ff */
[C---:B------:R-:W-:Y:S01]  /*0260*/  @P0 IADD3 R31, PT, PT, R10.reuse, -0x80, RZ ;  /* 0xffffff800a1f0810 */ /* 0x040fe20007ffe0ff */
[----:B------:R-:W-:Y:S01]  /*0270*/  IMAD R5, R7, 0xe39, RZ ;  /* 0x00000e3907057824 */ /* 0x000fe200078e02ff */
[----:B------:R-:W-:Y:S01]  /*0280*/  SHF.R.U32.HI R0, RZ, 0x12, R0 ;  /* 0x00000012ff007819 */ /* 0x000fe20000011600 */
[----:B------:R-:W-:Y:S01]  /*0290*/  IMAD R6, R9, 0xe39, RZ ;  /* 0x00000e3909067824 */ /* 0x000fe200078e02ff */
[----:B------:R-:W-:Y:S01]  /*02a0*/  ISETP.GE.U32.AND P1, PT, R10, 0x70, PT ;  /* 0x000000700a00780c */ /* 0x000fe20003f26070 */
[----:B------:R-:W-:Y:S01]  /*02b0*/  IMAD R7, R11, 0xe39, RZ ;  /* 0x00000e390b077824 */ /* 0x000fe200078e02ff */
[----:B------:R-:W-:-:S02]  /*02c0*/  SHF.R.U32.HI R5, RZ, 0x13, R5 ;  /* 0x00000013ff057819 */ /* 0x000fc40000011605 */
[----:B------:R-:W-:Y:S02]  /*02d0*/  SHF.R.U32.HI R6, RZ, 0x13, R6 ;  /* 0x00000013ff067819 */ /* 0x000fe40000011606 */
[----:B------:R-:W-:Y:S02]  /*02e0*/  SHF.R.U32.HI R7, RZ, 0x13, R7 ;  /* 0x00000013ff077819 */ /* 0x000fe40000011607 */
[----:B------:R-:W-:Y:S02]  /*02f0*/  PRMT R0, R0, 0x9910, RZ ;  /* 0x0000991000007816 */ /* 0x000fe400000000ff */
[----:B------:R-:W-:Y:S02]  /*0300*/  PRMT R5, R5, 0x9910, RZ ;  /* 0x0000991005057816 */ /* 0x000fe400000000ff */
[----:B------:R-:W-:Y:S01]  /*0310*/  PRMT R6, R6, 0x9910, RZ ;  /* 0x0000991006067816 */ /* 0x000fe200000000ff */
[----:B------:R-:W-:Y:S01]  /*0320*/  IMAD R0, R0, 0x240, RZ ;  /* 0x0000024000007824 */ /* 0x000fe200078e02ff */
[----:B------:R-:W-:Y:S01]  /*0330*/  PRMT R9, R7, 0x9910, RZ ;  /* 0x0000991007097816 */ /* 0x000fe200000000ff */
[----:B------:R-:W-:Y:S01]  /*0340*/  IMAD R5, R5, 0x240, RZ ;  /* 0x0000024005057824 */ /* 0x000fe200078e02ff */
[----:B------:R-:W-:Y:S01]  /*0350*/  LOP3.LUT R11, R10, 0x1a00, RZ, 0xfc, !PT ;  /* 0x00001a000a0b7812 */ /* 0x000fe200078efcff */
[----:B------:R-:W-:Y:S01]  /*0360*/  IMAD.MOV.U32 R7, RZ, RZ, R6 ;  /* 0x000000ffff077224 */ /* 0x000fe200078e0006 */
[----:B------:R-:W-:Y:S01]  /*0370*/  LOP3.LUT R0, R0, 0xffff, RZ, 0xc0, !PT ;  /* 0x0000ffff00007812 */ /* 0x000fe200078ec0ff */
[----:B------:R-:W-:Y:S01]  /*0380*/  IMAD R9, R9, 0x240, RZ ;  /* 0x0000024009097824 */ /* 0x000fe200078e02ff */
[----:B------:R-:W-:Y:S01]  /*0390*/  LOP3.LUT R6, R5, 0xffff, RZ, 0xc0, !PT ;  /* 0x0000ffff05067812 */ /* 0x000fe200078ec0ff */
[----:B------:R-:W-:Y:S01]  /*03a0*/  IMAD R7, R7, 0x240, RZ ;  /* 0x0000024007077824 */ /* 0x000fe200078e02ff */
[----:B------:R-:W-:Y:S01]  /*03b0*/  LOP3.LUT R5, R10, 0x1100, RZ, 0xfc, !PT ;  /* 0x000011000a057812 */ /* 0x000fe200078efcff */
[--C-:B------:R-:W-:Y:S01]  /*03c0*/  IMAD.IADD R37, R0, 0x1, R31.reuse ;  /* 0x0000000100257824 */ /* 0x100fe200078e021f */
[----:B------:R-:W-:Y:S01]  /*03d0*/  LOP3.LUT R16, R9, 0xffff, RZ, 0xc0, !PT ;  /* 0x0000ffff09107812 */ /* 0x000fe200078ec0ff */
[----:B------:R-:W-:Y:S01]  /*03e0*/  IMAD.IADD R35, R6, 0x1, R31 ;  /* 0x0000000106237824 */ /* 0x000fe200078e021f */
[----:B------:R-:W-:Y:S01]  /*03f0*/  LOP3.LUT R12, R7, 0xffff, RZ, 0xc0, !PT ;  /* 0x0000ffff070c7812 */ /* 0x000fe200078ec0ff */
[C---:B------:R-:W-:Y:S01]  /*0400*/  VIADD R7, R10.reuse, 0x8 ;  /* 0x000000080a077836 */ /* 0x040fe20000000000 */
[----:B------:R-:W-:-:S02]  /*0410*/  IADD3 R6, PT, PT, R10, 0x4, RZ ;  /* 0x000000040a067810 */ /* 0x000fc40007ffe0ff */
[C---:B------:R-:W-:Y:S02]  /*0420*/  LOP3.LUT R0, R10.reuse, 0x800, RZ, 0xfc, !PT ;  /* 0x000008000a007812 */ /* 0x040fe400078efcff */
[----:B------:R-:W-:Y:S02]  /*0430*/  IADD3 R9, PT, PT, R10, 0x2, RZ ;  /* 0x000000020a097810 */ /* 0x000fe40007ffe0ff */
[----:B------:R-:W-:Y:S01]  /*0440*/  IADD3 R33, PT, PT, R12, R31, RZ ;  /* 0x0000001f0c217210 */ /* 0x000fe20007ffe0ff */
[----:B------:R-:W-:Y:S01]  /*0450*/  IMAD.IADD R31, R16, 0x1, R31 ;  /* 0x00000001101f7824 */ /* 0x000fe200078e021f */
[----:B------:R-:W-:Y:S02]  /*0460*/  LOP3.LUT R16, R0, 0xffff, RZ, 0xc0, !PT ;  /* 0x0000ffff00107812 */ /* 0x000fe400078ec0ff */
[----:B------:R-:W-:Y:S02]  /*0470*/  LOP3.LUT R15, R6, 0xffff, RZ, 0xc0, !PT ;  /* 0x0000ffff060f7812 */ /* 0x000fe400078ec0ff */
[----:B------:R-:W-:-:S02]  /*0480*/  LOP3.LUT R17, R5, 0xffff, RZ, 0xc0, !PT ;  /* 0x0000ffff05117812 */ /* 0x000fc400078ec0ff */
[----:B------:R-:W-:Y:S02]  /*0490*/  LOP3.LUT R0, R9, 0xffff, RZ, 0xc0, !PT ;  /* 0x0000ffff09007812 */ /* 0x000fe400078ec0ff */
[----:B------:R-:W-:Y:S02]  /*04a0*/  LOP3.LUT R12, R10, 0x2300, RZ, 0xfc, !PT ;  /* 0x000023000a0c7812 */ /* 0x000fe400078efcff */
[----:B------:R-:W-:Y:S01]  /*04b0*/  LOP3.LUT R18, R11, 0xffff, RZ, 0xc0, !PT ;  /* 0x0000ffff0b127812 */ /* 0x000fe200078ec0ff */
[----:B------:R-:W-:Y:S01]  /*04c0*/  IMAD R11, R15, 0x199a, RZ ;  /* 0x0000199a0f0b7824 */ /* 0x000fe200078e02ff */
[----:B------:R-:W-:Y:S01]  /*04d0*/  LOP3.LUT R5, R7, 0xffff, RZ, 0xc0, !PT ;  /* 0x0000ffff07057812 */ /* 0x000fe200078ec0ff */
[----:B------:R-:W-:Y:S01]  /*04e0*/  IMAD R0, R0, 0x199a, RZ ;  /* 0x0000199a00007824 */ /* 0x000fe200078e02ff */
[----:B------:R-:W-:Y:S01]  /*04f0*/  LOP3.LUT R19, R12, 0xffff, RZ, 0xc0, !PT ;  /* 0x0000ffff0c137812 */ /* 0x000fe200078ec0ff */
[----:B------:R-:W-:Y:S01]  /*0500*/  IMAD R15, R17, 0xe39, RZ ;  /* 0x00000e39110f7824 */ /* 0x000fe200078e02ff */
[----:B------:R-:W-:Y:S01]  /*0510*/  SHF.R.U32.HI R11, RZ, 0x10, R11 ;  /* 0x00000010ff0b7819 */ /* 0x000fe2000001160b */
[----:B------:R-:W-:Y:S01]  /*0520*/  IMAD R12, R16, 0xe39, RZ ;  /* 0x00000e39100c7824 */ /* 0x000fe200078e02ff */
[----:B------:R-:W-:Y:S01]  /*0530*/  SHF.R.U32.HI R0, RZ, 0x10, R0 ;  /* 0x00000010ff007819 */ /* 0x000fe20000011600 */
[----:B------:R-:W-:Y:S01]  /*0540*/  IMAD R5, R5, 0x199a, RZ ;  /* 0x0000199a05057824 */ /* 0x000fe200078e02ff */
[----:B------:R-:W-:Y:S01]  /*0550*/  SHF.R.U32.HI R15, RZ, 0x13, R15 ;  /* 0x00000013ff0f7819 */ /* 0x000fe2000001160f */
[----:B------:R-:W-:Y:S01]  /*0560*/  IMAD R16, R18, 0xe39, RZ ;  /* 0x00000e3912107824 */ /* 0x000fe200078e02ff */
[----:B------:R-:W-:Y:S01]  /*0570*/  SHF.R.U32.HI R12, RZ, 0x13, R12 ;  /* 0x00000013ff0c7819 */ /* 0x000fe2000001160c */
[----:B------:R-:W-:Y:S01]  /*0580*/  IMAD R17, R19, 0xe39, RZ ;  /* 0x00000e3913117824 */ /* 0x000fe200078e02ff */
[----:B------:R-:W-:-:S02]  /*0590*/  PRMT R0, R0, 0x9910, RZ ;  /* 0x0000991000007816 */ /* 0x000fc400000000ff */
[----:B------:R-:W-:Y:S02]  /*05a0*/  PRMT R15, R15, 0x9910, RZ ;  /* 0x000099100f0f7816 */ /* 0x000fe400000000ff */
[----:B------:R-:W-:Y:S01]  /*05b0*/  SHF.R.U32.HI R5, RZ, 0x10, R5 ;  /* 0x00000010ff057819 */ /* 0x000fe20000011605 */
[----:B------:R-:W-:Y:S01]  /*05c0*/  IMAD R0, R0, 0xa, RZ ;  /* 0x0000000a00007824 */ /* 0x000fe200078e02ff */
[----:B------:R-:W-:Y:S01]  /*05d0*/  SHF.R.U32.HI R16, RZ, 0x13, R16 ;  /* 0x00000013ff107819 */ /* 0x000fe20000011610 */
[----:B------:R-:W-:Y:S01]  /*05e0*/  IMAD R15, R15, 0x240, RZ ;  /* 0x000002400f0f7824 */ /* 0x000fe200078e02ff */
[----:B------:R-:W-:Y:S01]  /*05f0*/  PRMT R12, R12, 0x9910, RZ ;  /* 0x000099100c0c7816 */ /* 0x000fe200000000ff */
[----:B------:R-:W-:Y:S01]  /*0600*/  IMAD.MOV R20, RZ, RZ, -R0 ;  /* 0x000000ffff147224 */ /* 0x000fe200078e0a00 */
[----:B------:R-:W-:Y:S02]  /*0610*/  PRMT R5, R5, 0x9910, RZ ;  /* 0x0000991005057816 */ /* 0x000fe400000000ff */
[----:B------:R-:W-:Y:S01]  /*0620*/  PRMT R11, R11, 0x9910, RZ ;  /* 0x000099100b0b7816 */ /* 0x000fe200000000ff */
[----:B------:R-:W-:Y:S01]  /*0630*/  IMAD R12, R12, 0x240, RZ ;  /* 0x000002400c0c7824 */ /* 0x000fe200078e02ff */
[----:B------:R-:W-:Y:S01]  /*0640*/  PRMT R16, R16, 0x9910, RZ ;  /* 0x0000991010107816 */ /* 0x000fe200000000ff */
[----:B------:R-:W-:Y:S01]  /*0650*/  IMAD R5, R5, 0xa, RZ ;  /* 0x0000000a05057824 */ /* 0x000fe200078e02ff */
[----:B------:R-:W-:Y:S01]  /*0660*/  @P1 IADD3 R23, PT, PT, R10, -0x70, RZ ;  /* 0xffffff900a171810 */ /* 0x000fe20007ffe0ff */
[----:B------:R-:W-:Y:S01]  /*0670*/  IMAD R11, R11, 0xa, RZ ;  /* 0x0000000a0b0b7824 */ /* 0x000fe200078e02ff */
[----:B------:R-:W-:Y:S01]  /*0680*/  LOP3.LUT R0, R15, 0xffff, RZ, 0xc0, !PT ;  /* 0x0000ffff0f007812 */ /* 0x000fe200078ec0ff */
[----:B------:R-:W-:Y:S01]  /*0690*/  IMAD R16, R16, 0x240, RZ ;  /* 0x0000024010107824 */ /* 0x000fe200078e02ff */
[----:B------:R-:W-:Y:S01]  /*06a0*/  LOP3.LUT R12, R12, 0xffff, RZ, 0xc0, !PT ;  /* 0x0000ffff0c0c7812 */ /* 0x000fe200078ec0ff */
[----:B------:R-:W-:Y:S01]  /*06b0*/  IMAD.MOV R11, RZ, RZ, -R11 ;  /* 0x000000ffff0b7224 */ /* 0x000fe200078e0a0b */
[----:B------:R-:W-:Y:S01]  /*06c0*/  SHF.R.U32.HI R17, RZ, 0x13, R17 ;  /* 0x00000013ff117819 */ /* 0x000fe20000011611 */
[----:B------:R-:W-:Y:S01]  /*06d0*/  IMAD.IADD R27, R0, 0x1, R23 ;  /* 0x00000001001b7824 */ /* 0x000fe200078e0217 */
[----:B------:R-:W-:Y:S01]  /*06e0*/  IADD3 R5, PT, PT, RZ, -R5, RZ ;  /* 0x80000005ff057210 */ /* 0x000fe20007ffe0ff */
[----:B------:R-:W-:Y:S01]  /*06f0*/  VIADD R0, R10, 0x6 ;  /* 0x000000060a007836 */ /* 0x000fe20000000000 */
[----:B------:R-:W-:-:S02]  /*0700*/  LOP3.LUT R16, R16, 0xffff, RZ, 0xc0, !PT ;  /* 0x0000ffff10107812 */ /* 0x000fc400078ec0ff */
[-C--:B------:R-:W-:Y:S02]  /*0710*/  IADD3 R29, PT, PT, R12, R23.reuse, RZ ;  /* 0x000000170c1d7210 */ /* 0x080fe40007ffe0ff */
[----:B------:R-:W-:Y:S02]  /*0720*/  PRMT R17, R17, 0x9910, RZ ;  /* 0x0000991011117816 */ /* 0x000fe400000000ff */
[----:B------:R-:W-:Y:S02]  /*0730*/  IADD3 R12, PT, PT, R10, 0x70, RZ ;  /* 0x000000700a0c7810 */ /* 0x000fe40007ffe0ff */
[----:B------:R-:W-:Y:S01]  /*0740*/  PRMT R22, R5, 0x7710, RZ ;  /* 0x0000771005167816 */ /* 0x000fe200000000ff */
[----:B------:R-:W-:Y:S01]  /*0750*/  IMAD R17, R17, 0x240, RZ ;  /* 0x0000024011117824 */ /* 0x000fe200078e02ff */
[----:B------:R-:W-:Y:S02]  /*0760*/  PRMT R5, R11, 0x7710, RZ ;  /* 0x000077100b057816 */ /* 0x000fe400000000ff */
[----:B------:R-:W-:Y:S01]  /*0770*/  IADD3 R25, PT, PT, R16, R23, RZ ;  /* 0x0000001710197210 */ /* 0x000fe20007ffe0ff */
[----:B------:R-:W-:Y:S01]  /*0780*/  IMAD.IADD R7, R7, 0x1, R22 ;  /* 0x0000000107077824 */ /* 0x000fe200078e0216 */
[----:B------:R-:W-:-:S02]  /*0790*/  LOP3.LUT R11, R0, 0xffff, RZ, 0xc0, !PT ;  /* 0x0000ffff000b7812 */ /* 0x000fc400078ec0ff */
[----:B------:R-:W-:Y:S02]  /*07a0*/  LOP3.LUT R16, R12, 0xffff, RZ, 0xc0, !PT ;  /* 0x0000ffff0c107812 */ /* 0x000fe400078ec0ff */
[----:B------:R-:W-:Y:S01]  /*07b0*/  IADD3 R5, PT, PT, R6, R5, RZ ;  /* 0x0000000506057210 */ /* 0x000fe20007ffe0ff */
[----:B------:R-:W-:Y:S01]  /*07c0*/  IMAD R15, R11, 0x199a, RZ ;  /* 0x0000199a0b0f7824 */ /* 0x000fe200078e02ff */
[----:B------:R-:W-:Y:S01]  /*07d0*/  LOP3.LUT R6, R0, 0xff, RZ, 0xc0, !PT ;  /* 0x000000ff00067812 */ /* 0x000fe200078ec0ff */
[----:B------:R-:W-:Y:S01]  /*07e0*/  IMAD R16, R16, 0x1c8, RZ ;  /* 0x000001c810107824 */ /* 0x000fe200078e02ff */
[----:B------:R-:W-:Y:S02]  /*07f0*/  IADD3 R24, PT, PT, R10, 0x30, RZ ;  /* 0x000000300a187810 */ /* 0x000fe40007ffe0ff */
[----:B------:R-:W-:Y:S01]  /*0800*/  LOP3.LUT R18, R17, 0xffff, RZ, 0xc0, !PT ;  /* 0x0000ffff11127812 */ /* 0x000fe200078ec0ff */
[----:B------:R-:W-:Y:S01]  /*0810*/  IMAD R11, R6, 0xcd, RZ ;  /* 0x000000cd060b7824 */ /* 0x000fe200078e02ff */
[----:B------:R-:W-:-:S02]  /*0820*/  LOP3.LUT R17, R28, 0xffff, RZ, 0xc0, !PT ;  /* 0x0000ffff1c117812 */ /* 0x000fc400078ec0ff */
[----:B------:R-:W-:Y:S01]  /*0830*/  LOP3.LUT R19, R24, 0xffff, RZ, 0xc0, !PT ;  /* 0x0000ffff18137812 */ /* 0x000fe200078ec0ff */
[----:B------:R-:W-:Y:S01]  /*0840*/  IMAD.IADD R23, R18, 0x1, R23 ;  /* 0x0000000112177824 */ /* 0x000fe200078e0217 */
[----:B------:R-:W-:Y:S01]  /*0850*/  SHF.R.U32.HI R6, RZ, 0x10, R15 ;  /* 0x00000010ff067819 */ /* 0x000fe2000001160f */
[----:B------:R-:W-:Y:S01]  /*0860*/  VIADD R18, R10, 0x80 ;  /* 0x000000800a127836 */ /* 0x000fe20000000000 */
[----:B------:R-:W-:Y:S01]  /*0870*/  SHF.R.U32.HI R15, RZ, 0x10, R16 ;  /* 0x00000010ff0f7819 */ /* 0x000fe20000011610 */
[----:B------:R-:W-:Y:S01]  /*0880*/  IMAD R17, R17, 0x1c8, RZ ;  /* 0x000001c811117824 */ /* 0x000fe200078e02ff */
[----:B------:R-:W-:Y:S01]  /*0890*/  PRMT R20, R20, 0x7710, RZ ;  /* 0x0000771014147816 */ /* 0x000fe200000000ff */
[----:B------:R-:W-:Y:S01]  /*08a0*/  IMAD R19, R19, 0x1c8, RZ ;  /* 0x000001c813137824 */ /* 0x000fe200078e02ff */
[----:B------:R-:W-:Y:S02]  /*08b0*/  PRMT R15, R15, 0x9910, RZ ;  /* 0x000099100f0f7816 */ /* 0x000fe400000000ff */
[----:B------:R-:W-:-:S02]  /*08c0*/  SHF.R.U32.HI R11, RZ, 0xb, R11 ;  /* 0x0000000bff0b7819 */ /* 0x000fc4000001160b */
[----:B------:R-:W-:Y:S01]  /*08d0*/  IADD3 R9, PT, PT, R9, R20, RZ ;  /* 0x0000001409097210 */ /* 0x000fe20007ffe0ff */
[----:B------:R-:W-:Y:S01]  /*08e0*/  IMAD R15, R15, 0x90, RZ ;  /* 0x000000900f0f7824 */ /* 0x000fe200078e02ff */
[----:B------:R-:W-:Y:S02]  /*08f0*/  LOP3.LUT R20, R18, 0xffff, RZ, 0xc0, !PT ;  /* 0x0000ffff12147812 */ /* 0x000fe400078ec0ff */
[----:B------:R-:W-:Y:S02]  /*0900*/  SHF.R.U32.HI R16, RZ, 0x10, R17 ;  /* 0x00000010ff107819 */ /* 0x000fe40000011611 */
[----:B------:R-:W-:Y:S01]  /*0910*/  PRMT R6, R6, 0x9910, RZ ;  /* 0x0000991006067816 */ /* 0x000fe200000000ff */
[----:B------:R-:W-:Y:S01]  /*0920*/  IMAD R20, R20, 0x1c8, RZ ;  /* 0x000001c814147824 */ /* 0x000fe200078e02ff */
[----:B------:R-:W-:Y:S02]  /*0930*/  SHF.R.U32.HI R17, RZ, 0x10, R19 ;  /* 0x00000010ff117819 */ /* 0x000fe40000011613 */
[----:B------:R-:W-:Y:S01]  /*0940*/  PRMT R11, R11, 0x9910, RZ ;  /* 0x000099100b0b7816 */ /* 0x000fe200000000ff */
[----:B------:R-:W-:Y:S01]  /*0950*/  IMAD R6, R6, 0xa, RZ ;  /* 0x0000000a06067824 */ /* 0x000fe200078e02ff */
[----:B------:R-:W-:-:S02]  /*0960*/  PRMT R17, R17, 0x9910, RZ ;  /* 0x0000991011117816 */ /* 0x000fc400000000ff */
[----:B------:R-:W-:Y:S01]  /*0970*/  IADD3 R21, PT, PT, RZ, -R15, RZ ;  /* 0x8000000fff157210 */ /* 0x000fe20007ffe0ff */
[----:B------:R-:W-:Y:S01]  /*0980*/  IMAD R11, R11, 0xa, RZ ;  /* 0x0000000a0b0b7824 */ /* 0x000fe200078e02ff */
[----:B------:R-:W-:Y:S01]  /*0990*/  PRMT R16, R16, 0x9910, RZ ;  /* 0x0000991010107816 */ /* 0x000fe200000000ff */
[----:B------:R-:W-:Y:S01]  /*09a0*/  IMAD R15, R17, 0x90, RZ ;  /* 0x00000090110f7824 */ /* 0x000fe200078e02ff */
[----:B------:R-:W-:Y:S01]  /*09b0*/  SHF.R.U32.HI R19, RZ, 0x10, R20 ;  /* 0x00000010ff137819 */ /* 0x000fe20000011614 */
[----:B------:R-:W-:Y:S01]  /*09c0*/  IMAD.MOV R20, RZ, RZ, -R11 ;  /* 0x000000ffff147224 */ /* 0x000fe200078e0a0b */
[----:B------:R-:W-:Y:S01]  /*09d0*/  IADD3 R6, PT, PT, RZ, -R6, RZ ;  /* 0x80000006ff067210 */ /* 0x000fe20007ffe0ff */
[----:B------:R-:W-:Y:S01]  /*09e0*/  IMAD R16, R16, 0x90, RZ ;  /* 0x0000009010107824 */ /* 0x000fe200078e02ff */
[----:B------:R-:W-:Y:S01]  /*09f0*/  PRMT R21, R21, 0x7710, RZ ;  /* 0x0000771015157816 */ /* 0x000fe200000000ff */
[----:B------:R-:W-:Y:S01]  /*0a00*/  IMAD.MOV R15, RZ, RZ, -R15 ;  /* 0x000000ffff0f7224 */ /* 0x000fe200078e0a0f */
[----:B------:R-:W-:Y:S01]  /*0a10*/  PRMT R11, R6, 0x7710, RZ ;  /* 0x00007710060b7816 */ /* 0x000fe200000000ff */
[----:B------:R-:W-:Y:S01]  /*0a20*/  IMAD.MOV R16, RZ, RZ, -R16 ;  /* 0x000000ffff107224 */ /* 0x000fe200078e0a10 */
[----:B------:R-:W-:-:S02]  /*0a30*/  IADD3 R6, PT, PT, R12, R21, RZ ;  /* 0x000000150c067210 */ /* 0x000fc40007ffe0ff */
[----:B------:R-:W-:Y:S02]  /*0a40*/  PRMT R17, R20, 0x7710, RZ ;  /* 0x0000771014117816 */ /* 0x000fe400000000ff */
[----:B------:R-:W-:Y:S02]  /*0a50*/  PRMT R12, R19, 0x9910, RZ ;  /* 0x00009910130c7816 */ /* 0x000fe400000000ff */
[----:B------:R-:W-:Y:S02]  /*0a60*/  IADD3 R30, PT, PT, R10, 0x60, RZ ;  /* 0x000000600a1e7810 */ /* 0x000fe40007ffe0ff */
[----:B------:R-:W-:Y:S01]  /*0a70*/  PRMT R15, R15, 0x7710, RZ ;  /* 0x000077100f0f7816 */ /* 0x000fe200000000ff */
[----:B------:R-:W-:Y:S01]  /*0a80*/  IMAD R12, R12, 0x90, RZ ;  /* 0x000000900c0c7824 */ /* 0x000fe200078e02ff */
[C---:B------:R-:W-:Y:S01]  /*0a90*/  IADD3 R11, PT, PT, R0.reuse, R11, RZ ;  /* 0x0000000b000b7210 */ /* 0x040fe20007ffe0ff */
[----:B------:R-:W-:Y:S01]  /*0aa0*/  IMAD.IADD R0, R0, 0x1, R17 ;  /* 0x0000000100007824 */ /* 0x000fe200078e0211 */
[----:B------:R-:W-:Y:S01]  /*0ab0*/  PRMT R17, R16, 0x7710, RZ ;  /* 0x0000771010117816 */ /* 0x000fe200000000ff */
[----:B------:R-:W-:Y:S01]  /*0ac0*/  IMAD.IADD R24, R24, 0x1, R15 ;  /* 0x0000000118187824 */ /* 0x000fe200078e020f */
[----:B------:R-:W-:-:S02]  /*0ad0*/  LOP3.LUT R16, R30, 0xffff, RZ, 0xc0, !PT ;  /* 0x0000ffff1e107812 */ /* 0x000fc400078ec0ff */
[----:B------:R-:W-:Y:S01]  /*0ae0*/  IADD3 R32, PT, PT, R10, 0x40, RZ ;  /* 0x000000400a207810 */ /* 0x000fe20007ffe0ff */
[----:B------:R-:W-:Y:S01]  /*0af0*/  IMAD.IADD R28, R28, 0x1, R17 ;  /* 0x000000011c1c7824 */ /* 0x000fe200078e0211 */
[----:B------:R-:W-:Y:S01]  /*0b00*/  LOP3.LUT R15, R10, 0x2000, RZ, 0xfc, !PT ;  /* 0x000020000a0f7812 */ /* 0x000fe200078efcff */
[----:B------:R-:W-:Y:S01]  /*0b10*/  IMAD R17, R16, 0x1c8, RZ ;  /* 0x000001c810117824 */ /* 0x000fe200078e02ff */
[----:B------:R-:W-:Y:S02]  /*0b20*/  IADD3 R21, PT, PT, RZ, -R12, RZ ;  /* 0x8000000cff157210 */ /* 0x000fe40007ffe0ff */
[----:B------:R-:W-:Y:S02]  /*0b30*/  LOP3.LUT R19, R32, 0xffff, RZ, 0xc0, !PT ;  /* 0x0000ffff20137812 */ /* 0x000fe400078ec0ff */
[----:B------:R-:W-:Y:S02]  /*0b40*/  LOP3.LUT R20, R15, 0xffff, RZ, 0xc0, !PT ;  /* 0x0000ffff0f147812 */ /* 0x000fe400078ec0ff */
[----:B------:R-:W-:Y:S01]  /*0b50*/  LOP3.LUT R16, R10, 0x2100, RZ, 0xfc, !PT ;  /* 0x000021000a107812 */ /* 0x000fe200078efcff */
[----:B------:R-:W-:Y:S01]  /*0b60*/  IMAD R19, R19, 0x1c8, RZ ;  /* 0x000001c813137824 */ /* 0x000fe200078e02ff */
[----:B------:R-:W-:-:S02]  /*0b70*/  PRMT R15, R21, 0x7710, RZ ;  /* 0x00007710150f7816 */ /* 0x000fc400000000ff */
[----:B------:R-:W-:Y:S02]  /*0b80*/  SHF.R.U32.HI R12, RZ, 0x10, R17 ;  /* 0x00000010ff0c7819 */ /* 0x000fe40000011611 */
[----:B------:R-:W-:Y:S01]  /*0b90*/  LOP3.LUT R17, R16, 0xffff, RZ, 0xc0, !PT ;  /* 0x0000ffff10117812 */ /* 0x000fe200078ec0ff */
[----:B------:R-:W-:Y:S01]  /*0ba0*/  IMAD.IADD R36, R18, 0x1, R15 ;  /* 0x0000000112247824 */ /* 0x000fe200078e020f */
[----:B------:R-:W-:Y:S01]  /*0bb0*/  PRMT R16, R12, 0x9910, RZ ;  /* 0x000099100c107816 */ /* 0x000fe200000000ff */
[----:B------:R-:W-:Y:S01]  /*0bc0*/  IMAD R15, R20, 0xe39, RZ ;  /* 0x00000e39140f7824 */ /* 0x000fe200078e02ff */
[----:B------:R-:W-:Y:S01]  /*0bd0*/  SHF.R.U32.HI R12, RZ, 0x10, R19 ;  /* 0x00000010ff0c7819 */ /* 0x000fe20000011613 */
[----:B------:R-:W-:Y:S01]  /*0be0*/  IMAD R18, R17, 0xe39, RZ ;  /* 0x00000e3911127824 */ /* 0x000fe200078e02ff */
[----:B------:R-:W-:Y:S02]  /*0bf0*/  LOP3.LUT R17, R10, 0x2200, RZ, 0xfc, !PT ;  /* 0x000022000a117812 */ /* 0x000fe400078efcff */
[----:B------:R-:W-:-:S02]  /*0c00*/  SHF.R.U32.HI R15, RZ, 0x13, R15 ;  /* 0x00000013ff0f7819 */ /* 0x000fc4000001160f */
[----:B------:R-:W-:Y:S01]  /*0c10*/  PRMT R19, R12, 0x9910, RZ ;  /* 0x000099100c137816 */ /* 0x000fe200000000ff */
[----:B------:R-:W-:Y:S01]  /*0c20*/  IMAD R12, R16, 0x90, RZ ;  /* 0x00000090100c7824 */ /* 0x000fe200078e02ff */
[----:B------:R-:W-:Y:S02]  /*0c30*/  SHF.R.U32.HI R16, RZ, 0x13, R18 ;  /* 0x00000013ff107819 */ /* 0x000fe40000011612 */
[----:B------:R-:W-:Y:S02]  /*0c40*/  PRMT R18, R15, 0x9910, RZ ;  /* 0x000099100f127816 */ /* 0x000fe400000000ff */
[----:B------:R-:W-:Y:S02]  /*0c50*/  MOV R15, R19 ;  /* 0x00000013000f7202 */ /* 0x000fe40000000f00 */
[----:B------:R-:W-:Y:S02]  /*0c60*/  PRMT R20, R16, 0x9910, RZ ;  /* 0x0000991010147816 */ /* 0x000fe400000000ff */
[----:B------:R-:W-:-:S02]  /*0c70*/  MOV R16, R18 ;  /* 0x0000001200107202 */ /* 0x000fc40000000f00 */
[----:B------:R-:W-:Y:S01]  /*0c80*/  LOP3.LUT R19, R17, 0xffff, RZ, 0xc0, !PT ;  /* 0x0000ffff11137812 */ /* 0x000fe200078ec0ff */
[----:B------:R-:W-:Y:S01]  /*0c90*/  IMAD.MOV R17, RZ, RZ, -R12 ;  /* 0x000000ffff117224 */ /* 0x000fe200078e0a0c */
[C---:B------:R-:W-:Y:S01]  /*0ca0*/  LOP3.LUT R21, R36.reuse, 0xffff, RZ, 0xc0, !PT ;  /* 0x0000ffff24157812 */ /* 0x040fe200078ec0ff */
[----:B------:R-:W-:Y:S01]  /*0cb0*/  IMAD R12, R15, 0x90, RZ ;  /* 0x000000900f0c7824 */ /* 0x000fe200078e02ff */
[----:B------:R-:W-:Y:S01]  /*0cc0*/  PRMT R65, R36, 0x9910, RZ ;  /* 0x0000991024417816 */ /* 0x000fe200000000ff */
[----:B------:R-:W-:Y:S01]  /*0cd0*/  IMAD R15, R16, 0x240, RZ ;  /* 0x00000240100f7824 */ /* 0x000fe200078e02ff */
[----:B------:R-:W-:Y:S01]  /*0ce0*/  PRMT R17, R17, 0x7710, RZ ;  /* 0x0000771011117816 */ /* 0x000fe200000000ff */
[----:B------:R-:W-:Y:S01]  /*0cf0*/  IMAD.MOV.U32 R18, RZ, RZ, R20 ;  /* 0x000000ffff127224 */ /* 0x000fe200078e0014 */
[----:B------:R-:W-:Y:S01]  /*0d00*/  LOP3.LUT R36, R10, 0xf00, RZ, 0xfc, !PT ;  /* 0x00000f000a247812 */ /* 0x000fe200078efcff */
[----:B------:R-:W-:Y:S01]  /*0d10*/  IMAD R19, R19, 0xe39, RZ ;  /* 0x00000e3913137824 */ /* 0x000fe200078e02ff */
[----:B------:R-:W-:Y:S01]  /*0d20*/  IADD3 R30, PT, PT, R30, R17, RZ ;  /* 0x000000111e1e7210 */ /* 0x000fe20007ffe0ff */
[----:B------:R-:W-:Y:S01]  /*0d30*/  IMAD.MOV R20, RZ, RZ, -R12 ;  /* 0x000000ffff147224 */ /* 0x000fe200078e0a0c */
[----:B------:R-:W-:Y:S01]  /*0d40*/  LOP3.LUT R12, R15, 0xffff, RZ, 0xc0, !PT ;  /* 0x0000ffff0f0c7812 */ /* 0x000fe200078ec0ff */
[----:B------:R-:W-:Y:S01]  /*0d50*/  IMAD R16, R18, 0x240, RZ ;  /* 0x0000024012107824 */ /* 0x000fe200078e02ff */
[----:B------:R-:W-:-:S02]  /*0d60*/  SHF.R.U32.HI R17, RZ, 0x13, R19 ;  /* 0x00000013ff117819 */ /* 0x000fc40000011613 */
[----:B------:R-:W-:Y:S01]  /*0d70*/  PRMT R15, R20, 0x7710, RZ ;  /* 0x00007710140f7816 */ /* 0x000fe200000000ff */
[----:B------:R-:W-:Y:S01]  /*0d80*/  IMAD.IADD R21, R21, 0x1, R12 ;  /* 0x0000000115157824 */ /* 0x000fe200078e020c */
[----:B------:R-:W-:Y:S02]  /*0d90*/  LOP3.LUT R16, R16, 0xffff, RZ, 0xc0, !PT ;  /* 0x0000ffff10107812 */ /* 0x000fe400078ec0ff */
[----:B------:R-:W-:Y:S02]  /*0da0*/  LOP3.LUT R19, R30, 0xffff, RZ, 0xc0, !PT ;  /* 0x0000ffff1e137812 */ /* 0x000fe400078ec0ff */
[----:B------:R-:W-:Y:S02]  /*0db0*/  SHF.R.U32.HI R12, RZ, 0x1, R10 ;  /* 0x00000001ff0c7819 */ /* 0x000fe4000001160a */
[----:B------:R-:W-:Y:S02]  /*0dc0*/  PRMT R17, R17, 0x9910, RZ ;  /* 0x0000991011117816 */ /* 0x000fe400000000ff */
[----:B------:R-:W-:-:S02]  /*0dd0*/  IADD3 R32, PT, PT, R32, R15, RZ ;  /* 0x0000000f20207210 */ /* 0x000fc40007ffe0ff */
[----:B------:R-:W-:Y:S01]  /*0de0*/  IADD3 R19, PT, PT, R19, R16, RZ ;  /* 0x0000001013137210 */ /* 0x000fe20007ffe0ff */
[----:B------:R-:W-:Y:S01]  /*0df0*/  IMAD R17, R17, 0x240, RZ ;  /* 0x0000024011117824 */ /* 0x000fe200078e02ff */
[C---:B------:R-:W-:Y:S02]  /*0e00*/  LOP3.LUT R15, R10.reuse, 0xe00, RZ, 0xfc, !PT ;  /* 0x00000e000a0f7812 */ /* 0x040fe400078efcff */
[----:B------:R-:W-:Y:S02]  /*0e10*/  LOP3.LUT R16, R10, 0x1700, RZ, 0xfc, !PT ;  /* 0x000017000a107812 */ /* 0x000fe400078efcff */
[----:B------:R-:W-:Y:S02]  /*0e20*/  PRMT R26, R12, 0x9910, RZ ;  /* 0x000099100c1a7816 */ /* 0x000fe400000000ff */
[----:B------:R-:W-:Y:S02]  /*0e30*/  LOP3.LUT R20, R10, 0x500, RZ, 0xfc, !PT ;  /* 0x000005000a147812 */ /* 0x000fe400078efcff */
[----:B------:R-:W-:Y:S01]  /*0e40*/  LOP3.LUT R18, R15, 0xffff, RZ, 0xc0, !PT ;  /* 0x0000ffff0f127812 */ /* 0x000fe200078ec0ff */
[----:B------:R-:W-:Y:S01]  /*0e50*/  IMAD.MOV.U32 R15, RZ, RZ, R26 ;  /* 0x000000ffff0f7224 */ /* 0x000fe200078e001a */
[----:B------:R-:W-:-:S02]  /*0e60*/  LOP3.LUT R22, R16, 0xffff, RZ, 0xc0, !PT ;  /* 0x0000ffff10167812 */ /* 0x000fc400078ec0ff */
[----:B------:R-:W-:Y:S01]  /*0e70*/  LOP3.LUT R20, R20, 0xffff, RZ, 0xc0, !PT ;  /* 0x0000ffff14147812 */ /* 0x000fe200078ec0ff */
[----:B------:R-:W-:Y:S01]  /*0e80*/  IMAD R18, R18, 0xe39, RZ ;  /* 0x00000e3912127824 */ /* 0x000fe200078e02ff */
[----:B------:R-:W-:Y:S01]  /*0e90*/  LOP3.LUT R16, R17, 0xffff, RZ, 0xc0, !PT ;  /* 0x0000ffff11107812 */ /* 0x000fe200078ec0ff */
[----:B------:R-:W-:Y:S01]  /*0ea0*/  IMAD R22, R22, 0xe39, RZ ;  /* 0x00000e3916167824 */ /* 0x000fe200078e02ff */
[----:B------:R-:W-:Y:S01]  /*0eb0*/  LOP3.LUT R17, R32, 0xffff, RZ, 0xc0, !PT ;  /* 0x0000ffff20117812 */ /* 0x000fe200078ec0ff */
[----:B------:R-:W-:Y:S01]  /*0ec0*/  IMAD R15, R15, 0x29, RZ ;  /* 0x000000290f0f7824 */ /* 0x000fe200078e02ff */
[----:B------:R-:W-:Y:S01]  /*0ed0*/  SHF.R.U32.HI R38, RZ, 0x13, R18 ;  /* 0x00000013ff267819 */ /* 0x000fe20000011612 */
[C---:B------:R-:W-:Y:S01]  /*0ee0*/  IMAD R34, R20.reuse, 0x71d, RZ ;  /* 0x0000071d14227824 */ /* 0x040fe200078e02ff */
[----:B------:R-:W-:Y:S01]  /*0ef0*/  IADD3 R17, PT, PT, R17, R16, RZ ;  /* 0x0000001011117210 */ /* 0x000fe20007ffe0ff */
[C---:B------:R-:W-:Y:S01]  /*0f00*/  VIADD R16, R15.reuse, 0x47c ;  /* 0x0000047c0f107836 */ /* 0x040fe20000000000 */
[----:B------:R-:W-:Y:S01]  /*0f10*/  SHF.R.U32.HI R39, RZ, 0x13, R22 ;  /* 0x00000013ff277819 */ /* 0x000fe20000011616 */
[C---:B------:R-:W-:Y:S01]  /*0f20*/  VIADD R22, R15.reuse, 0x572 ;  /* 0x000005720f167836 */ /* 0x040fe20000000000 */
[C---:B------:R-:W-:Y:S01]  /*0f30*/  IADD3 R18, PT, PT, R15.reuse, 0xf6, RZ ;  /* 0x000000f60f127810 */ /* 0x040fe20007ffe0ff */
[----:B------:R-:W-:Y:S01]  /*0f40*/  IMAD R20, R20, 0x51f, RZ ;  /* 0x0000051f14147824 */ /* 0x000fe200078e02ff */
[C---:B------:R-:W-:Y:S01]  /*0f50*/  IADD3 R26, PT, PT, R15.reuse, 0x1ec, RZ ;  /* 0x000001ec0f1a7810 */ /* 0x040fe20007ffe0ff */
[----:B------:R-:W-:Y:S01]  /*0f60*/  VIADD R15, R15, 0x2e2 ;  /* 0x000002e20f0f7836 */ /* 0x000fe20000000000 */
[----:B------:R-:W-:-:S02]  /*0f70*/  SHF.R.U32.HI R34, RZ, 0x12, R34 ;  /* 0x00000012ff227819 */ /* 0x000fc40000011622 */
[----:B------:R-:W-:Y:S02]  /*0f80*/  LOP3.LUT R16, R16, 0xffff, RZ, 0xc0, !PT ;  /* 0x0000ffff10107812 */ /* 0x000fe400078ec0ff */
[----:B------:R-:W-:Y:S02]  /*0f90*/  LOP3.LUT R18, R18, 0xffff, RZ, 0xc0, !PT ;  /* 0x0000ffff12127812 */ /* 0x000fe400078ec0ff */
[----:B------:R-:W-:Y:S02]  /*0fa0*/  PRMT R40, R34, 0x9910, RZ ;  /* 0x0000991022287816 */ /* 0x000fe400000000ff */
[----:B------:R-:W-:Y:S02]  /*0fb0*/  LOP3.LUT R34, R15, 0xffff, RZ, 0xc0, !PT ;  /* 0x0000ffff0f227812 */ /* 0x000fe400078ec0ff */
[----:B------:R-:W-:Y:S02]  /*0fc0*/  LOP3.LUT R22, R22, 0xffff, RZ, 0xc0, !PT ;  /* 0x0000ffff16167812 */ /* 0x000fe400078ec0ff */
[----:B------:R-:W-:-:S02]  /*0fd0*/  SHF.R.U32.HI R15, RZ, 0xb, R16 ;  /* 0x0000000bff0f7819 */ /* 0x000fc40000011610 */
[----:B------:R-:W-:Y:S02]  /*0fe0*/  SHF.R.U32.HI R16, RZ, 0xb, R18 ;  /* 0x0000000bff107819 */ /* 0x000fe40000011612 */
[----:B------:R-:W-:Y:S02]  /*0ff0*/  SHF.R.U32.HI R18, RZ, 0xb, R22 ;  /* 0x0000000bff127819 */ /* 0x000fe40000011616 */
[----:B------:R-:W-:Y:S02]  /*1000*/  LOP3.LUT R26, R26, 0xffff, RZ, 0xc0, !PT ;  /* 0x0000ffff1a1a7812 */ /* 0x000fe400078ec0ff */
[----:B------:R-:W-:Y:S02]  /*1010*/  PRMT R16, R16, 0x9910, RZ ;  /* 0x0000991010107816 */ /* 0x000fe400000000ff */
[----:B------:R-:W-:Y:S02]  /*1020*/  PRMT R18, R18, 0x9910, RZ ;  /* 0x0000991012127816 */ /* 0x000fe400000000ff */
[----:B------:R-:W-:Y:S01]  /*1030*/  SHF.R.U32.HI R22, RZ, 0xb, R26 ;  /* 0x0000000bff167819 */ /* 0x000fe2000001161a */
[----:B------:R-:W-:Y:S01]  /*1040*/  IMAD R16, R16, 0x32, RZ ;  /* 0x0000003210107824 */ /* 0x000fe200078e02ff */
[----:B------:R-:W-:Y:S01]  /*1050*/  SHF.R.U32.HI R26, RZ, 0xb, R34 ;  /* 0x0000000bff1a7819 */ /* 0x000fe20000011622 */
[----:B------:R-:W-:Y:S01]  /*1060*/  IMAD R18, R18, 0x32, RZ ;  /* 0x0000003212127824 */ /* 0x000fe200078e02ff */
[----:B------:R-:W-:Y:S01]  /*1070*/  PRMT R15, R15, 0x9910, RZ ;  /* 0x000099100f0f7816 */ /* 0x000fe200000000ff */
[----:B------:R-:W-:Y:S01]  /*1080*/  IMAD.MOV R16, RZ, RZ, -R16 ;  /* 0x000000ffff107224 */ /* 0x000fe200078e0a10 */
[----:B------:R-:W-:-:S02]  /*1090*/  PRMT R22, R22, 0x9910, RZ ;  /* 0x0000991016167816 */ /* 0x000fc400000000ff */
[----:B------:R-:W-:Y:S01]  /*10a0*/  PRMT R26, R26, 0x9910, RZ ;  /* 0x000099101a1a7816 */ /* 0x000fe200000000ff */
[----:B------:R-:W-:Y:S01]  /*10b0*/  IMAD R15, R15, 0x32, RZ ;  /* 0x000000320f0f7824 */ /* 0x000fe200078e02ff */
[----:B------:R-:W-:Y:S01]  /*10c0*/  PRMT R41, R38, 0x9910, RZ ;  /* 0x0000991026297816 */ /* 0x000fe200000000ff */
[----:B------:R-:W-:Y:S01]  /*10d0*/  IMAD R22, R22, 0x32, RZ ;  /* 0x0000003216167824 */ /* 0x000fe200078e02ff */
[----:B------:R-:W-:Y:S01]  /*10e0*/  PRMT R42, R39, 0x9910, RZ ;  /* 0x00009910272a7816 */ /* 0x000fe200000000ff */
[----:B------:R-:W-:Y:S01]  /*10f0*/  IMAD R26, R26, 0x32, RZ ;  /* 0x000000321a1a7824 */ /* 0x000fe200078e02ff */
[----:B------:R-:W-:Y:S01]  /*1100*/  IADD3 R18, PT, PT, RZ, -R18, RZ ;  /* 0x80000012ff127210 */ /* 0x000fe20007ffe0ff */
[----:B------:R-:W-:Y:S01]  /*1110*/  IMAD.MOV R22, RZ, RZ, -R22 ;  /* 0x000000ffff167224 */ /* 0x000fe200078e0a16 */
[----:B------:R-:W-:Y:S01]  /*1120*/  MOV R38, R40 ;  /* 0x0000002800267202 */ /* 0x000fe20000000f00 */
[----:B------:R-:W-:Y:S01]  /*1130*/  IMAD.MOV.U32 R40, RZ, RZ, R41 ;  /* 0x000000ffff287224 */ /* 0x000fe200078e0029 */
[----:B------:R-:W-:-:S02]  /*1140*/  PRMT R39, R16, 0x7710, RZ ;  /* 0x0000771010277816 */ /* 0x000fc400000000ff */
[----:B------:R-:W-:Y:S01]  /*1150*/  IADD3 R15, PT, PT, RZ, -R15, RZ ;  /* 0x8000000fff0f7210 */ /* 0x000fe20007ffe0ff */
[--C-:B------:R-:W-:Y:S01]  /*1160*/  IMAD R61, R38, 0x240, R65.reuse ;  /* 0x00000240263d7824 */ /* 0x100fe200078e0241 */
[----:B------:R-:W-:Y:S01]  /*1170*/  PRMT R41, R18, 0x7710, RZ ;  /* 0x0000771012297816 */ /* 0x000fe200000000ff */
[----:B------:R-:W-:Y:S01]  /*1180*/  IMAD R63, R40, 0x240, R65 ;  /* 0x00000240283f7824 */ /* 0x000fe200078e0241 */
[----:B------:R-:W-:Y:S01]  /*1190*/  IADD3 R18, PT, PT, R12, 0x6, R39 ;  /* 0x000000060c127810 */ /* 0x000fe20007ffe027 */
[----:B------:R-:W-:Y:S01]  /*11a0*/  IMAD R65, R42, 0x240, R65 ;  /* 0x000002402a417824 */ /* 0x000fe200078e0241 */
[C---:B------:R-:W-:Y:S02]  /*11b0*/  LOP3.LUT R39, R10.reuse, 0x1800, RZ, 0xfc, !PT ;  /* 0x000018000a277812 */ /* 0x040fe400078efcff */
[----:B------:R-:W-:Y:S02]  /*11c0*/  IADD3 R26, PT, PT, RZ, -R26, RZ ;  /* 0x8000001aff1a7210 */ /* 0x000fe40007ffe0ff */
[----:B------:R-:W-:-:S02]  /*11d0*/  LOP3.LUT R38, R10, 0x1000, RZ, 0xfc, !PT ;  /* 0x000010000a267812 */ /* 0x000fc400078efcff */
[----:B------:R-:W-:Y:S02]  /*11e0*/  PRMT R15, R15, 0x7710, RZ ;  /* 0x000077100f0f7816 */ /* 0x000fe400000000ff */
[----:B------:R-:W-:Y:S02]  /*11f0*/  PRMT R43, R22, 0x7710, RZ ;  /* 0x00007710162b7816 */ /* 0x000fe400000000ff */
[C---:B------:R-:W-:Y:S02]  /*1200*/  LOP3.LUT R34, R10.reuse, 0x700, RZ, 0xfc, !PT ;  /* 0x000007000a227812 */ /* 0x040fe400078efcff */
[----:B------:R-:W-:Y:S02]  /*1210*/  LOP3.LUT R40, R10, 0x1900, RZ, 0xfc, !PT ;  /* 0x000019000a287812 */ /* 0x000fe400078efcff */
[----:B------:R-:W-:Y:S02]  /*1220*/  LOP3.LUT R42, R39, 0xffff, RZ, 0xc0, !PT ;  /* 0x0000ffff272a7812 */ /* 0x000fe400078ec0ff */
[----:B------:R-:W-:-:S02]  /*1230*/  PRMT R45, R26, 0x7710, RZ ;  /* 0x000077101a2d7816 */ /* 0x000fc400000000ff */
[----:B------:R-:W-:Y:S02]  /*1240*/  IADD3 R16, PT, PT, R12, 0x22, R41 ;  /* 0x000000220c107810 */ /* 0x000fe40007ffe029 */
[----:B------:R-:W-:Y:S02]  /*1250*/  LOP3.LUT R39, R38, 0xffff, RZ, 0xc0, !PT ;  /* 0x0000ffff26277812 */ /* 0x000fe400078ec0ff */
[----:B------:R-:W-:Y:S02]  /*1260*/  IADD3 R22, PT, PT, R12, 0x1c, R15 ;  /* 0x0000001c0c167810 */ /* 0x000fe40007ffe00f */
[----:B------:R-:W-:Y:S01]  /*1270*/  LOP3.LUT R26, R10, 0x600, RZ, 0xfc, !PT ;  /* 0x000006000a1a7812 */ /* 0x000fe200078efcff */
[----:B------:R-:W-:Y:S01]  /*1280*/  IMAD R39, R39, 0xe39, RZ ;  /* 0x00000e3927277824 */ /* 0x000fe200078e02ff */
[----:B------:R-:W-:Y:S02]  /*1290*/  LOP3.LUT R41, R36, 0xffff, RZ, 0xc0, !PT ;  /* 0x0000ffff24297812 */ /* 0x000fe400078ec0ff */
[----:B------:R-:W-:-:S02]  /*12a0*/  IADD3 R15, PT, PT, R12, 0xc, R43 ;  /* 0x0000000c0c0f7810 */ /* 0x000fc40007ffe02b */
        /* <DEDUP_REMOVED lines=10> */
[----:B------:R-:W-:-:S02]  /*1350*/  SHF.R.U32.HI R36, RZ, 0x12, R36 ;  /* 0x00000012ff247819 */ /* 0x000fc40000011624 */
[----:B------:R-:W-:Y:S02]  /*1360*/  SHF.R.U32.HI R38, RZ, 0x13, R38 ;  /* 0x00000013ff267819 */ /* 0x000fe40000011626 */
[----:B------:R-:W-:Y:S02]  /*1370*/  SHF.R.U32.HI R41, RZ, 0x13, R41 ;  /* 0x00000013ff297819 */ /* 0x000fe40000011629 */
[----:B------:R-:W-:Y:S02]  /*1380*/  PRMT R39, R39, 0x9910, RZ ;  /* 0x0000991027277816 */ /* 0x000fe400000000ff */
[----:B------:R-:W-:Y:S02]  /*1390*/  SHF.R.U32.HI R34, RZ, 0x12, R34 ;  /* 0x00000012ff227819 */ /* 0x000fe40000011622 */
[----:B------:R-:W-:Y:S02]  /*13a0*/  PRMT R42, R40, 0x9910, RZ ;  /* 0x00009910282a7816 */ /* 0x000fe400000000ff */
[----:B------:R-:W-:-:S02]  /*13b0*/  PRMT R40, R36, 0x9910, RZ ;  /* 0x0000991024287816 */ /* 0x000fc400000000ff */
[----:B------:R-:W-:Y:S02]  /*13c0*/  PRMT R38, R38, 0x9910, RZ ;  /* 0x0000991026267816 */ /* 0x000fe400000000ff */
[----:B------:R-:W-:Y:S02]  /*13d0*/  PRMT R41, R41, 0x9910, RZ ;  /* 0x0000991029297816 */ /* 0x000fe400000000ff */
[----:B------:R-:W-:Y:S01]  /*13e0*/  PRMT R77, R32, 0x9910, RZ ;  /* 0x00009910204d7816 */ /* 0x000fe200000000ff */
[----:B------:R-:W-:Y:S01]  /*13f0*/  IMAD.MOV.U32 R36, RZ, RZ, R38 ;  /* 0x000000ffff247224 */ /* 0x000fe200078e0026 */
[----:B------:R-:W-:Y:S02]  /*1400*/  MOV R32, R39 ;  /* 0x0000002700207202 */ /* 0x000fe40000000f00 */
[----:B------:R-:W-:Y:S02]  /*1410*/  PRMT R34, R34, 0x9910, RZ ;  /* 0x0000991022227816 */ /* 0x000fe400000000ff */
[----:B------:R-:W-:Y:S01]  /*1420*/  PRMT R71, R30, 0x9910, RZ ;  /* 0x000099101e477816 */ /* 0x000fe200000000ff */
[----:B------:R-:W-:Y:S01]  /*1430*/  IMAD.MOV.U32 R30, RZ, RZ, R40 ;  /* 0x000000ffff1e7224 */ /* 0x000fe200078e0028 */
[----:B------:R-:W-:Y:S01]  /*1440*/  MOV R38, R42 ;  /* 0x0000002a00267202 */ /* 0x000fe20000000f00 */
[----:B------:R-:W-:Y:S01]  /*1450*/  IMAD.MOV.U32 R40, RZ, RZ, R41 ;  /* 0x000000ffff287224 */ /* 0x000fe200078e0029 */
[----:B------:R-:W-:Y:S01]  /*1460*/  LOP3.LUT R39, R10, 0x1400, RZ, 0xfc, !PT ;  /* 0x000014000a277812 */ /* 0x000fe200078efcff */
[----:B------:R-:W-:Y:S01]  /*1470*/  IMAD R75, R32, 0x240, R77 ;  /* 0x00000240204b7824 */ /* 0x000fe200078e024d */
[----:B------:R-:W-:Y:S01]  /*1480*/  LOP3.LUT R32, R10, 0x200, RZ, 0xfc, !PT ;  /* 0x000002000a207812 */ /* 0x000fe200078efcff */
[----:B------:R-:W-:Y:S01]  /*1490*/  IMAD R67, R34, 0x240, R71 ;  /* 0x0000024022437824 */ /* 0x000fe200078e0247 */
[----:B------:R-:W-:Y:S01]  /*14a0*/  LOP3.LUT R34, R10, 0xa00, RZ, 0xfc, !PT ;  /* 0x00000a000a227812 */ /* 0x000fe200078efcff */
[--C-:B------:R-:W-:Y:S01]  /*14b0*/  IMAD R73, R30, 0x240, R77.reuse ;  /* 0x000002401e497824 */ /* 0x100fe200078e024d */
[----:B------:R-:W-:Y:S01]  /*14c0*/  LOP3.LUT R30, R10, 0x100, RZ, 0xfc, !PT ;  /* 0x000001000a1e7812 */ /* 0x000fe200078efcff */
[----:B------:R-:W-:Y:S01]  /*14d0*/  IMAD R77, R40, 0x240, R77 ;  /* 0x00000240284d7824 */ /* 0x000fe200078e024d */
[----:B------:R-:W-:Y:S01]  /*14e0*/  LOP3.LUT R40, R10, 0x1c00, RZ, 0xfc, !PT ;  /* 0x00001c000a287812 */ /* 0x000fe200078efcff */
[--C-:B------:R-:W-:Y:S01]  /*14f0*/  IMAD R69, R36, 0x240, R71.reuse ;  /* 0x0000024024457824 */ /* 0x100fe200078e0247 */
[----:B------:R-:W-:Y:S01]  /*1500*/  LOP3.LUT R36, R10, 0xb00, RZ, 0xfc, !PT ;  /* 0x00000b000a247812 */ /* 0x000fe200078efcff */
[----:B------:R-:W-:Y:S01]  /*1510*/  IMAD R71, R38, 0x240, R71 ;  /* 0x0000024026477824 */ /* 0x000fe200078e0247 */
[----:B------:R-:W-:-:S02]  /*1520*/  LOP3.LUT R32, R32, 0xffff, RZ, 0xc0, !PT ;  /* 0x0000ffff20207812 */ /* 0x000fc400078ec0ff */
[----:B------:R-:W-:Y:S02]  /*1530*/  LOP3.LUT R38, R10, 0x1300, RZ, 0xfc, !PT ;  /* 0x000013000a267812 */ /* 0x000fe400078efcff */
[----:B------:R-:W-:Y:S02]  /*1540*/  LOP3.LUT R34, R34, 0xffff, RZ, 0xc0, !PT ;  /* 0x0000ffff22227812 */ /* 0x000fe400078ec0ff */
        /* <DEDUP_REMOVED lines=10> */
[----:B------:R-:W-:Y:S01]  /*15f0*/  LOP3.LUT R41, R10, 0x1d00, RZ, 0xfc, !PT ;  /* 0x00001d000a297812 */ /* 0x000fe200078efcff */
[----:B------:R-:W-:Y:S01]  /*1600*/  IMAD R39, R40, 0xe39, RZ ;  /* 0x00000e3928277824 */ /* 0x000fe200078e02ff */
[----:B------:R-:W-:Y:S01]  /*1610*/  SHF.R.U32.HI R34, RZ, 0x10, R34 ;  /* 0x00000010ff227819 */ /* 0x000fe20000011622 */
[----:B------:R-:W-:Y:S01]  /*1620*/  IMAD R44, R44, 0xe39, RZ ;  /* 0x00000e392c2c7824 */ /* 0x000fe200078e02ff */
[----:B------:R-:W-:Y:S01]  /*1630*/  SHF.R.U32.HI R38, RZ, 0x13, R38 ;  /* 0x00000013ff267819 */ /* 0x000fe20000011626 */
[----:B------:R-:W-:Y:S01]  /*1640*/  IMAD R30, R30, 0x290, RZ ;  /* 0x000002901e1e7824 */ /* 0x000fe200078e02ff */
[----:B------:R-:W-:-:S02]  /*1650*/  PRMT R36, R36, 0x9910, RZ ;  /* 0x0000991024247816 */ /* 0x000fc400000000ff */
[----:B------:R-:W-:Y:S02]  /*1660*/  PRMT R101, R28, 0x9910, RZ ;  /* 0x000099101c657816 */ /* 0x000fe400000000ff */
[----:B------:R-:W-:Y:S02]  /*1670*/  SHF.R.U32.HI R40, RZ, 0x13, R42 ;  /* 0x00000013ff287819 */ /* 0x000fe4000001162a */
[----:B------:R-:W-:Y:S01]  /*1680*/  SHF.R.U32.HI R39, RZ, 0x13, R39 ;  /* 0x00000013ff277819 */ /* 0x000fe20000011627 */
[----:B------:R-:W-:Y:S01]  /*1690*/  IMAD R57, R36, 0x240, R101 ;  /* 0x0000024024397824 */ /* 0x000fe200078e0265 */
[----:B------:R-:W-:Y:S02]  /*16a0*/  IADD3 R12, PT, PT, R12, 0x12, R45 ;  /* 0x000000120c0c7810 */ /* 0x000fe40007ffe02d */
[----:B------:R-:W-:Y:S02]  /*16b0*/  SHF.R.U32.HI R42, RZ, 0x13, R44 ;  /* 0x00000013ff2a7819 */ /* 0x000fe4000001162c */
[----:B------:R-:W-:-:S02]  /*16c0*/  PRMT R34, R34, 0x9910, RZ ;  /* 0x0000991022227816 */ /* 0x000fc400000000ff */
[----:B------:R-:W-:Y:S02]  /*16d0*/  PRMT R83, R6, 0x9910, RZ ;  /* 0x0000991006537816 */ /* 0x000fe400000000ff */
[----:B------:R-:W-:Y:S01]  /*16e0*/  LOP3.LUT R45, R41, 0xffff, RZ, 0xc0, !PT ;  /* 0x0000ffff292d7812 */ /* 0x000fe200078ec0ff */
[----:B------:R-:W-:Y:S01]  /*16f0*/  IMAD R41, R43, 0xe39, RZ ;  /* 0x00000e392b297824 */ /* 0x000fe200078e02ff */
[----:B------:R-:W-:Y:S01]  /*1700*/  PRMT R38, R38, 0x9910, RZ ;  /* 0x0000991026267816 */ /* 0x000fe200000000ff */
[--C-:B------:R-:W-:Y:S01]  /*1710*/  IMAD R55, R34, 0x240, R83.reuse ;  /* 0x0000024022377824 */ /* 0x100fe200078e0253 */
[----:B------:R-:W-:Y:S01]  /*1720*/  PRMT R40, R40, 0x9910, RZ ;  /* 0x0000991028287816 */ /* 0x000fe200000000ff */
[----:B------:R-:W-:Y:S01]  /*1730*/  IMAD R43, R45, 0xe39, RZ ;  /* 0x00000e392d2b7824 */ /* 0x000fe200078e02ff */
[----:B------:R-:W-:Y:S01]  /*1740*/  PRMT R39, R39, 0x9910, RZ ;  /* 0x0000991027277816 */ /* 0x000fe200000000ff */
[--C-:B------:R-:W-:Y:S01]  /*1750*/  IMAD R79, R38, 0x240, R83.reuse ;  /* 0x00000240264f7824 */ /* 0x100fe200078e0253 */
[----:B------:R-:W-:Y:S01]  /*1760*/  PRMT R42, R42, 0x9910, RZ ;  /* 0x000099102a2a7816 */ /* 0x000fe200000000ff */
[----:B------:R-:W-:Y:S01]  /*1770*/  IMAD R81, R40, 0x240, R83 ;  /* 0x0000024028517824 */ /* 0x000fe200078e0253 */
[----:B------:R-:W-:-:S02]  /*1780*/  LOP3.LUT R36, R10, 0xc00, RZ, 0xfc, !PT ;  /* 0x00000c000a247812 */ /* 0x000fc400078efcff */
[----:B------:R-:W-:Y:S01]  /*1790*/  LOP3.LUT R34, R10, 0x300, RZ, 0xfc, !PT ;  /* 0x000003000a227812 */ /* 0x000fe200078efcff */
[----:B------:R-:W-:Y:S01]  /*17a0*/  IMAD R83, R42, 0x240, R83 ;  /* 0x000002402a537824 */ /* 0x000fe200078e0253 */
[----:B------:R-:W-:Y:S02]  /*17b0*/  SHF.R.U32.HI R41, RZ, 0x13, R41 ;  /* 0x00000013ff297819 */ /* 0x000fe40000011629 */
[----:B------:R-:W-:Y:S02]  /*17c0*/  MOV R6, R39 ;  /* 0x0000002700067202 */ /* 0x000fe40000000f00 */
[C---:B------:R-:W-:Y:S02]  /*17d0*/  LOP3.LUT R38, R10.reuse, 0x1500, RZ, 0xfc, !PT ;  /* 0x000015000a267812 */ /* 0x040fe400078efcff */
[----:B------:R-:W-:Y:S01]  /*17e0*/  LOP3.LUT R39, R10, 0x1e00, RZ, 0xfc, !PT ;  /* 0x00001e000a277812 */ /* 0x000fe200078efcff */
[----:B------:R-:W-:Y:S01]  /*17f0*/  IMAD R85, R6, 0x240, R101 ;  /* 0x0000024006557824 */ /* 0x000fe200078e0265 */
[----:B------:R-:W-:Y:S01]  /*1800*/  LOP3.LUT R36, R36, 0xffff, RZ, 0xc0, !PT ;  /* 0x0000ffff24247812 */ /* 0x000fe200078ec0ff */
[----:B---3--:R-:W-:Y:S01]  /*1810*/  IMAD.HI.U32 R6, R47, -0x6db6db6d, RZ ;  /* 0x924924932f067827 */ /* 0x008fe200078e00ff */
[----:B------:R-:W-:-:S02]  /*1820*/  LOP3.LUT R42, R34, 0xffff, RZ, 0xc0, !PT ;  /* 0x0000ffff222a7812 */ /* 0x000fc400078ec0ff */
[----:B------:R-:W-:Y:S01]  /*1830*/  PRMT R41, R41, 0x9910, RZ ;  /* 0x0000991029297816 */ /* 0x000fe200000000ff */
[----:B------:R-:W-:Y:S01]  /*1840*/  IMAD R36, R36, 0xe39, RZ ;  /* 0x00000e3924247824 */ /* 0x000fe200078e02ff */
[----:B------:R-:W-:Y:S02]  /*1850*/  LOP3.LUT R34, R3, 0xffff, RZ, 0xc0, !PT ;  /* 0x0000ffff03227812 */ /* 0x000fe400078ec0ff */
[----:B------:R-:W-:Y:S01]  /*1860*/  LOP3.LUT R38, R38, 0xffff, RZ, 0xc0, !PT ;  /* 0x0000ffff26267812 */ /* 0x000fe200078ec0ff */
[----:B------:R-:W-:Y:S01]  /*1870*/  IMAD.MOV.U32 R28, RZ, RZ, R41 ;  /* 0x000000ffff1c7224 */ /* 0x000fe200078e0029 */
[----:B------:R-:W-:Y:S02]  /*1880*/  LOP3.LUT R39, R39, 0xffff, RZ, 0xc0, !PT ;  /* 0x0000ffff27277812 */ /* 0x000fe400078ec0ff */
[----:B------:R-:W-:Y:S01]  /*1890*/  SHF.R.U32.HI R34, RZ, 0xb, R34 ;  /* 0x0000000bff227819 */ /* 0x000fe20000011622 */
[----:B------:R-:W-:Y:S01]  /*18a0*/  IMAD R40, R38, 0xe39, RZ ;  /* 0x00000e3926287824 */ /* 0x000fe200078e02ff */
[----:B------:R-:W-:Y:S01]  /*18b0*/  SHF.R.U32.HI R43, RZ, 0x13, R43 ;  /* 0x00000013ff2b7819 */ /* 0x000fe2000001162b */
[----:B------:R-:W-:Y:S01]  /*18c0*/  IMAD R41, R39, 0xe39, RZ ;  /* 0x00000e3927297824 */ /* 0x000fe200078e02ff */
[----:B------:R-:W-:Y:S01]  /*18d0*/  SHF.R.U32.HI R39, RZ, 0x13, R36 ;  /* 0x00000013ff277819 */ /* 0x000fe20000011624 */
[----:B------:R-:W-:Y:S01]  /*18e0*/  IMAD R38, R42, 0x38f, RZ ;  /* 0x0000038f2a267824 */ /* 0x000fe200078e02ff */
[----:B------:R-:W-:Y:S01]  /*18f0*/  IADD3 R36, PT, PT, R34, 0x8, RZ ;  /* 0x0000000822247810 */ /* 0x000fe20007ffe0ff */
[----:B------:R-:W-:Y:S01]  /*1900*/  IMAD R87, R28, 0x240, R101 ;  /* 0x000002401c577824 */ /* 0x000fe200078e0265 */
[----:B------:R-:W-:Y:S01]  /*1910*/  PRMT R14, R14, 0x9910, RZ ;  /* 0x000099100e0e7816 */ /* 0x000fe200000000ff */
[----:B------:R-:W-:Y:S01]  /*1920*/  IMAD R42, R42, 0x290, RZ ;  /* 0x000002902a2a7824 */ /* 0x000fe200078e02ff */
[----:B------:R-:W-:-:S02]  /*1930*/  PRMT R44, R43, 0x9910, RZ ;  /* 0x000099102b2c7816 */ /* 0x000fc400000000ff */
[----:B------:R-:W-:Y:S01]  /*1940*/  SHF.R.U32.HI R38, RZ, 0x11, R38 ;  /* 0x00000011ff267819 */ /* 0x000fe20000011626 */
[----:B------:R-:W-:Y:S01]  /*1950*/  IMAD R14, R14, 0x64, RZ ;  /* 0x000000640e0e7824 */ /* 0x000fe200078e02ff */
[----:B------:R-:W-:Y:S01]  /*1960*/  PRMT R43, R36, 0x9910, RZ ;  /* 0x00009910242b7816 */ /* 0x000fe200000000ff */
[----:B------:R-:W-:Y:S01]  /*1970*/  IMAD R101, R44, 0x240, R101 ;  /* 0x000002402c657824 */ /* 0x000fe200078e0265 */
[----:B------:R-:W-:Y:S02]  /*1980*/  PRMT R44, R38, 0x9910, RZ ;  /* 0x00009910262c7816 */ /* 0x000fe400000000ff */
[----:B------:R-:W-:Y:S01]  /*1990*/  PRMT R34, R34, 0x9910, RZ ;  /* 0x0000991022227816 */ /* 0x000fe200000000ff */
[----:B------:R-:W-:Y:S01]  /*19a0*/  IMAD.MOV.U32 R38, RZ, RZ, R43 ;  /* 0x000000ffff267224 */ /* 0x000fe200078e002b */
[----:B------:R-:W-:Y:S02]  /*19b0*/  PRMT R43, R39, 0x9910, RZ ;  /* 0x00009910272b7816 */ /* 0x000fe400000000ff */
[----:B------:R-:W-:Y:S01]  /*19c0*/  IADD3 R39, PT, PT, RZ, -R14, RZ ;  /* 0x8000000eff277210 */ /* 0x000fe20007ffe0ff */
[----:B------:R-:W-:Y:S01]  /*19d0*/  IMAD R34, R34, 0xa, RZ ;  /* 0x0000000a22227824 */ /* 0x000fe200078e02ff */
[----:B------:R-:W-:Y:S01]  /*19e0*/  SHF.R.U32.HI R41, RZ, 0x13, R41 ;  /* 0x00000013ff297819 */ /* 0x000fe20000011629 */
[----:B------:R-:W-:Y:S01]  /*19f0*/  IMAD R14, R38, 0x1a, RZ ;  /* 0x0000001a260e7824 */ /* 0x000fe200078e02ff */
[----:B------:R-:W-:-:S02]  /*1a00*/  PRMT R39, R39, 0x7710, RZ ;  /* 0x0000771027277816 */ /* 0x000fc400000000ff */
[----:B------:R-:W-:Y:S01]  /*1a10*/  PRMT R46, R41, 0x9910, RZ ;  /* 0x00009910292e7816 */ /* 0x000fe200000000ff */
[----:B------:R-:W-:Y:S01]  /*1a20*/  IMAD.MOV R41, RZ, RZ, -R34 ;  /* 0x000000ffff297224 */ /* 0x000fe200078e0a22 */
[----:B------:R-:W-:Y:S01]  /*1a30*/  LOP3.LUT R34, R14, 0xffff, RZ, 0xc0, !PT ;  /* 0x0000ffff0e227812 */ /* 0x000fe200078ec0ff */
[----:B------:R-:W-:Y:S01]  /*1a40*/  IMAD.IADD R14, R39, 0x1, R10 ;  /* 0x00000001270e7824 */ /* 0x000fe200078e020a */
[----:B------:R-:W-:Y:S02]  /*1a50*/  PRMT R107, R24, 0x9910, RZ ;  /* 0x00009910186b7816 */ /* 0x000fe400000000ff */
[----:B------:R-:W-:Y:S02]  /*1a60*/  SHF.R.U32.HI R34, RZ, 0x8, R34 ;  /* 0x00000008ff227819 */ /* 0x000fe40000011622 */
[----:B------:R-:W-:Y:S02]  /*1a70*/  LOP3.LUT R14, R14, 0xff, RZ, 0xc0, !PT ;  /* 0x000000ff0e0e7812 */ /* 0x000fe400078ec0ff */
[----:B------:R-:W-:-:S02]  /*1a80*/  PRMT R34, R34, 0x9910, RZ ;  /* 0x0000991022227816 */ /* 0x000fc400000000ff */
[----:B------:R-:W-:Y:S01]  /*1a90*/  SHF.R.U32.HI R28, RZ, 0x2, R6 ;  /* 0x00000002ff1c7819 */ /* 0x000fe20000011606 */
[----:B------:R-:W-:Y:S01]  /*1aa0*/  IMAD R14, R14, 0xcd, RZ ;  /* 0x000000cd0e0e7824 */ /* 0x000fe200078e02ff */
[----:B------:R-:W-:Y:S01]  /*1ab0*/  PRMT R41, R41, 0x7710, RZ ;  /* 0x0000771029297816 */ /* 0x000fe200000000ff */
[----:B------:R-:W-:Y:S01]  /*1ac0*/  IMAD.MOV.U32 R24, RZ, RZ, R34 ;  /* 0x000000ffff187224 */ /* 0x000fe200078e0022 */
[----:B------:R-:W-:Y:S01]  /*1ad0*/  SHF.R.U32.HI R40, RZ, 0x13, R40 ;  /* 0x00000013ff287819 */ /* 0x000fe20000011628 */
[----:B------:R-:W-:Y:S01]  /*1ae0*/  IMAD R6, R28, -0x7, R47 ;  /* 0xfffffff91c067824 */ /* 0x000fe200078e022f */
[----:B------:R-:W-:Y:S01]  /*1af0*/  SHF.R.U32.HI R14, RZ, 0xb, R14 ;  /* 0x0000000bff0e7819 */ /* 0x000fe2000001160e */
[----:B------:R-:W-:Y:S01]  /*1b00*/  IMAD R24, R24, 0xa, RZ ;  /* 0x0000000a18187824 */ /* 0x000fe200078e02ff */
[----:B------:R-:W-:Y:S01]  /*1b10*/  SHF.L.U32 R3, R28, 0x3, RZ ;  /* 0x000000031c037819 */ /* 0x000fe200000006ff */
[----:B------:R-:W-:Y:S01]  /*1b20*/  IMAD.IADD R39, R41, 0x1, R10 ;  /* 0x0000000129277824 */ /* 0x000fe200078e020a */
[----:B------:R-:W-:Y:S01]  /*1b30*/  PRMT R2, R2, 0x5410, R14 ;  /* 0x0000541002027816 */ /* 0x000fe2000000000e */
[----:B------:R-:W-:Y:S01]  /*1b40*/  IMAD.MOV R24, RZ, RZ, -R24 ;  /* 0x000000ffff187224 */ /* 0x000fe200078e0a18 */
[----:B------:R-:W-:Y:S01]  /*1b50*/  PRMT R45, R40, 0x9910, RZ ;  /* 0x00009910282d7816 */ /* 0x000fe200000000ff */
[----:B------:R-:W-:Y:S01]  /*1b60*/  IMAD.SHL.U32 R6, R6, 0x8, RZ ;  /* 0x0000000806067824 */ /* 0x000fe200078e00ff */
[----:B------:R-:W-:Y:S01]  /*1b70*/  MOV R38, R44 ;  /* 0x0000002c00267202 */ /* 0x000fe20000000f00 */
[----:B------:R-:W-:Y:S01]  /*1b80*/  IDP.2A.LO.U16.U8 R4, R2, R4, RZ ;  /* 0x0000000402047226 */ /* 0x000fe200000010ff */
[----:B------:R-:W-:Y:S01]  /*1b90*/  LOP3.LUT R39, R39, 0xff, RZ, 0xc0, !PT ;  /* 0x000000ff27277812 */ /* 0x000fe200078ec0ff */
[----:B------:R-:W-:Y:S01]  /*1ba0*/  IMAD R2, R28, 0x1c0, RZ ;  /* 0x000001c01c027824 */ /* 0x000fe200078e02ff */
[----:B------:R-:W-:Y:S01]  /*1bb0*/  MOV R40, R43 ;  /* 0x0000002b00287202 */ /* 0x000fe20000000f00 */
[----:B------:R-:W-:Y:S01]  /*1bc0*/  IMAD R28, R13, 0x51f, RZ ;  /* 0x0000051f0d1c7824 */ /* 0x000fe200078e02ff */
[----:B------:R-:W-:Y:S01]  /*1bd0*/  MOV R44, R45 ;  /* 0x0000002d002c7202 */ /* 0x000fe20000000f00 */
[--C-:B------:R-:W-:Y:S01]  /*1be0*/  IMAD R59, R38, 0x240, R107.reuse ;  /* 0x00000240263b7824 */ /* 0x100fe200078e026b */
[----:B------:R-:W-:Y:S01]  /*1bf0*/  MOV R34, R46 ;  /* 0x0000002e00227202 */ /* 0x000fe20000000f00 */
[--C-:B------:R-:W-:Y:S01]  /*1c00*/  IMAD R103, R40, 0x240, R107.reuse ;  /* 0x0000024028677824 */ /* 0x100fe200078e026b */
[----:B------:R-:W-:Y:S01]  /*1c10*/  PRMT R41, R24, 0x7710, RZ ;  /* 0x0000771018297816 */ /* 0x000fe200000000ff */
[----:B------:R-:W-:Y:S01]  /*1c20*/  IMAD R24, R32, 0x290, RZ ;  /* 0x0000029020187824 */ /* 0x000fe200078e02ff */
[----:B------:R-:W-:Y:S01]  /*1c30*/  SHF.R.U32.HI R28, RZ, 0x11, R28 ;  /* 0x00000011ff1c7819 */ /* 0x000fe2000001161c */
[----:B------:R-:W-:Y:S01]  /*1c40*/  IMAD R32, R26, 0x51f, RZ ;  /* 0x0000051f1a207824 */ /* 0x000fe200078e02ff */
[----:B------:R-:W-:Y:S01]  /*1c50*/  LOP3.LUT R22, R22, 0xff, RZ, 0xc0, !PT ;  /* 0x000000ff16167812 */ /* 0x000fe200078ec0ff */
[--C-:B------:R-:W-:Y:S01]  /*1c60*/  IMAD R105, R44, 0x240, R107.reuse ;  /* 0x000002402c697824 */ /* 0x100fe200078e026b */
[----:B------:R-:W-:Y:S01]  /*1c70*/  LOP3.LUT P5, RZ, R6, R39, RZ, 0xfc, !PT ;  /* 0x0000002706ff7212 */ /* 0x000fe200078afcff */
[----:B------:R-:W-:Y:S01]  /*1c80*/  IMAD R107, R34, 0x240, R107 ;  /* 0x00000240226b7824 */ /* 0x000fe200078e026b */
[----:B------:R-:W-:Y:S01]  /*1c90*/  LOP3.LUT P4, RZ, R3, R14, RZ, 0xfc, !PT ;  /* 0x0000000e03ff7212 */ /* 0x000fe2000788fcff */
[----:B------:R-:W-:Y:S01]  /*1ca0*/  IMAD R22, R22, 0x34, RZ ;  /* 0x0000003416167824 */ /* 0x000fe200078e02ff */
[----:B------:R-:W-:Y:S01]  /*1cb0*/  SHF.R.U32.HI R13, RZ, 0x10, R30 ;  /* 0x00000010ff0d7819 */ /* 0x000fe2000001161e */
[----:B------:R-:W-:Y:S01]  /*1cc0*/  IMAD.IADD R39, R6, 0x1, R39 ;  /* 0x0000000106277824 */ /* 0x000fe200078e0227 */
[----:B------:R-:W-:-:S02]  /*1cd0*/  SHF.R.U32.HI R30, RZ, 0x11, R20 ;  /* 0x00000011ff1e7819 */ /* 0x000fc40000011614 */
[----:B------:R-:W-:Y:S02]  /*1ce0*/  PRMT R28, R28, 0x9910, RZ ;  /* 0x000099101c1c7816 */ /* 0x000fe400000000ff */
[----:B------:R-:W-:Y:S01]  /*1cf0*/  IADD3 R34, PT, PT, R3, R14, RZ ;  /* 0x0000000e03227210 */ /* 0x000fe20007ffe0ff */
[----:B------:R-:W-:Y:S01]  /*1d00*/  IMAD.IADD R14, R36, 0x1, R41 ;  /* 0x00000001240e7824 */ /* 0x000fe200078e0229 */
[----:B------:R-:W-:Y:S01]  /*1d10*/  PLOP3.LUT P4, PT, P4, P5, PT, 0x2f, 0xf2 ;  /* 0x0000000000f2781c */ /* 0x000fe2000278a577 */
[----:B------:R-:W-:Y:S01]  /*1d20*/  IMAD R28, R28, 0xc40, RZ ;  /* 0x00000c401c1c7824 */ /* 0x000fe200078e02ff */
[----:B------:R-:W-:Y:S02]  /*1d30*/  LOP3.LUT R18, R18, 0xff, RZ, 0xc0, !PT ;  /* 0x000000ff12127812 */ /* 0x000fe400078ec0ff */
[----:B------:R-:W-:Y:S02]  /*1d40*/  LOP3.LUT R16, R16, 0xff, RZ, 0xc0, !PT ;  /* 0x000000ff10107812 */ /* 0x000fe400078ec0ff */
[----:B------:R-:W-:Y:S01]  /*1d50*/  LOP3.LUT R15, R15, 0xff, RZ, 0xc0, !PT ;  /* 0x000000ff0f0f7812 */ /* 0x000fe200078ec0ff */
[----:B------:R-:W-:Y:S01]  /*1d60*/  IMAD R18, R18, 0x34, RZ ;  /* 0x0000003412127824 */ /* 0x000fe200078e02ff */
[----:B------:R-:W-:Y:S01]  /*1d70*/  SHF.R.U32.HI R32, RZ, 0x11, R32 ;  /* 0x00000011ff207819 */ /* 0x000fe20000011620 */
[----:B------:R-:W-:Y:S01]  /*1d80*/  IMAD R16, R16, 0x34, RZ ;  /* 0x0000003410107824 */ /* 0x000fe200078e02ff */
[----:B------:R-:W-:Y:S01]  /*1d90*/  PRMT R30, R30, 0x9910, RZ ;  /* 0x000099101e1e7816 */ /* 0x000fe200000000ff */
[----:B------:R-:W-:Y:S01]  /*1da0*/  IMAD R15, R15, 0x34, RZ ;  /* 0x000000340f0f7824 */ /* 0x000fe200078e02ff */
[----:B------:R-:W-:-:S02]  /*1db0*/  ISETP.GT.U32.OR P4, PT, R34, 0x38, P4 ;  /* 0x000000382200780c */ /* 0x000fc40002784470 */
[----:B------:R-:W-:Y:S01]  /*1dc0*/  PRMT R34, R32, 0x9910, RZ ;  /* 0x0000991020227816 */ /* 0x000fe200000000ff */
[----:B------:R-:W-:Y:S01]  /*1dd0*/  IMAD.MOV.U32 R32, RZ, RZ, R30 ;  /* 0x000000ffff207224 */ /* 0x000fe200078e001e */
[----:B------:R-:W-:Y:S02]  /*1de0*/  LOP3.LUT R11, R11, 0xffff, RZ, 0xc0, !PT ;  /* 0x0000ffff0b0b7812 */ /* 0x000fe400078ec0ff */
[----:B------:R-:W-:Y:S01]  /*1df0*/  SHF.R.U32.HI R22, RZ, 0x8, R22 ;  /* 0x00000008ff167819 */ /* 0x000fe20000011616 */
[----:B------:R-:W-:Y:S01]  /*1e00*/  IMAD R34, R34, 0xc40, RZ ;  /* 0x00000c4022227824 */ /* 0x000fe200078e02ff */
[----:B------:R-:W-:Y:S01]  /*1e10*/  LOP3.LUT R12, R12, 0xff, RZ, 0xc0, !PT ;  /* 0x000000ff0c0c7812 */ /* 0x000fe200078ec0ff */
[----:B------:R-:W-:Y:S01]  /*1e20*/  IMAD R32, R32, 0xc40, RZ ;  /* 0x00000c4020207824 */ /* 0x000fe200078e02ff */
[----:B------:R-:W-:Y:S02]  /*1e30*/  SHF.R.U32.HI R24, RZ, 0x10, R24 ;  /* 0x00000010ff187819 */ /* 0x000fe40000011618 */
[----:B------:R-:W-:Y:S01]  /*1e40*/  SHF.R.U32.HI R26, RZ, 0x10, R42 ;  /* 0x00000010ff1a7819 */ /* 0x000fe2000001162a */
[----:B------:R-:W-:Y:S01]  /*1e50*/  IMAD R12, R12, 0x34, RZ ;  /* 0x000000340c0c7824 */ /* 0x000fe200078e02ff */
[----:B------:R-:W-:-:S02]  /*1e60*/  LOP3.LUT R30, R28, 0xffff, RZ, 0xc0, !PT ;  /* 0x0000ffff1c1e7812 */ /* 0x000fc400078ec0ff */
[C---:B------:R-:W-:Y:S02]  /*1e70*/  LOP3.LUT P6, RZ, R6.reuse, R11, RZ, 0xfc, !PT ;  /* 0x0000000b06ff7212 */ /* 0x040fe400078cfcff */
[----:B------:R-:W-:Y:S02]  /*1e80*/  LOP3.LUT P0, RZ, R3, R22, RZ, 0xfc, !PT ;  /* 0x0000001603ff7212 */ /* 0x000fe4000780fcff */
[----:B------:R-:W-:Y:S02]  /*1e90*/  LOP3.LUT R9, R9, 0xffff, RZ, 0xc0, !PT ;  /* 0x0000ffff09097812 */ /* 0x000fe400078ec0ff */
[----:B------:R-:W-:Y:S02]  /*1ea0*/  LOP3.LUT R7, R7, 0xffff, RZ, 0xc0, !PT ;  /* 0x0000ffff07077812 */ /* 0x000fe400078ec0ff */
[----:B------:R-:W-:Y:S01]  /*1eb0*/  SHF.R.U32.HI R18, RZ, 0x8, R18 ;  /* 0x00000008ff127819 */ /* 0x000fe20000011612 */
[----:B------:R-:W-:Y:S01]  /*1ec0*/  IMAD.IADD R43, R6, 0x1, R9 ;  /* 0x00000001062b7824 */ /* 0x000fe200078e0209 */
[----:B------:R-:W-:-:S02]  /*1ed0*/  SHF.R.U32.HI R16, RZ, 0x8, R16 ;  /* 0x00000008ff107819 */ /* 0x000fc40000011610 */
[----:B------:R-:W-:Y:S02]  /*1ee0*/  SHF.R.U32.HI R28, RZ, 0x8, R15 ;  /* 0x00000008ff1c7819 */ /* 0x000fe4000001160f */
[----:B------:R-:W-:Y:S02]  /*1ef0*/  PRMT R13, R13, 0x9910, RZ ;  /* 0x000099100d0d7816 */ /* 0x000fe400000000ff */
[----:B------:R-:W-:Y:S02]  /*1f00*/  LOP3.LUT R15, R0, 0xff, RZ, 0xc0, !PT ;  /* 0x000000ff000f7812 */ /* 0x000fe400078ec0ff */
[----:B------:R-:W-:Y:S01]  /*1f10*/  PRMT R24, R24, 0x9910, RZ ;  /* 0x0000991018187816 */ /* 0x000fe200000000ff */
[----:B------:R-:W-:Y:S01]  /*1f20*/  IMAD R13, R13, 0xc40, RZ ;  /* 0x00000c400d0d7824 */ /* 0x000fe200078e02ff */
[----:B------:R-:W-:Y:S02]  /*1f30*/  PRMT R26, R26, 0x9910, RZ ;  /* 0x000099101a1a7816 */ /* 0x000fe400000000ff */
[----:B------:R-:W-:Y:S01]  /*1f40*/  PLOP3.LUT P0, PT, P0, P6, PT, 0x2f, 0xf2 ;  /* 0x0000000000f2781c */ /* 0x000fe2000070c577 */
[----:B------:R-:W-:Y:S01]  /*1f50*/  IMAD R24, R24, 0xc40, RZ ;  /* 0x00000c4018187824 */ /* 0x000fe200078e02ff */
[----:B------:R-:W-:Y:S01]  /*1f60*/  LOP3.LUT P1, RZ, R6, R9, RZ, 0xfc, !PT ;  /* 0x0000000906ff7212 */ /* 0x000fe2000782fcff */
[----:B------:R-:W-:Y:S01]  /*1f70*/  IMAD R26, R26, 0xc40, RZ ;  /* 0x00000c401a1a7824 */ /* 0x000fe200078e02ff */
[----:B------:R-:W-:-:S02]  /*1f80*/  LOP3.LUT P2, RZ, R6, R7, RZ, 0xfc, !PT ;  /* 0x0000000706ff7212 */ /* 0x000fc4000784fcff */
[C---:B------:R-:W-:Y:S02]  /*1f90*/  LOP3.LUT P3, RZ, R3.reuse, R18, RZ, 0xfc, !PT ;  /* 0x0000001203ff7212 */ /* 0x040fe4000786fcff */
[----:B------:R-:W-:Y:S02]  /*1fa0*/  LOP3.LUT P6, RZ, R3, R16, RZ, 0xfc, !PT ;  /* 0x0000001003ff7212 */ /* 0x000fe400078cfcff */
[----:B------:R-:W-:Y:S02]  /*1fb0*/  IADD3 R20, PT, PT, R2, -0x39, RZ ;  /* 0xffffffc702147810 */ /* 0x000fe40007ffe0ff */
[----:B------:R-:W-:Y:S02]  /*1fc0*/  LOP3.LUT R34, R34, 0xffff, RZ, 0xc0, !PT ;  /* 0x0000ffff22227812 */ /* 0x000fe400078ec0ff */
[----:B------:R-:W-:Y:S02]  /*1fd0*/  LOP3.LUT R5, R5, 0xffff, RZ, 0xc0, !PT ;  /* 0x0000ffff05057812 */ /* 0x000fe400078ec0ff */
[----:B------:R-:W-:-:S02]  /*1fe0*/  IADD3 R49, PT, PT, R6, R15, RZ ;  /* 0x0000000f06317210 */ /* 0x000fc40007ffe0ff */
[----:B------:R-:W-:Y:S01]  /*1ff0*/  SHF.R.U32.HI R12, RZ, 0x8, R12 ;  /* 0x00000008ff0c7819 */ /* 0x000fe2000001160c */
[C---:B------:R-:W-:Y:S01]  /*2000*/  IMAD.IADD R47, R6.reuse, 0x1, R5 ;  /* 0x00000001062f7824 */ /* 0x040fe200078e0205 */
[----:B------:R-:W-:Y:S02]  /*2010*/  PLOP3.LUT P1, PT, P3, P1, PT, 0x2f, 0xf2 ;  /* 0x0000000000f2781c */ /* 0x000fe40001f22577 */
[----:B------:R-:W-:Y:S02]  /*2020*/  PLOP3.LUT P2, PT, P6, P2, PT, 0x2f, 0xf2 ;  /* 0x0000000000f2781c */ /* 0x000fe40003744577 */
[C---:B------:R-:W-:Y:S02]  /*2030*/  IADD3 R41, PT, PT, R6.reuse, R11, RZ ;  /* 0x0000000b06297210 */ /* 0x040fe40007ffe0ff */
[----:B------:R-:W-:Y:S02]  /*2040*/  LOP3.LUT P3, RZ, R6, R5, RZ, 0xfc, !PT ;  /* 0x0000000506ff7212 */ /* 0x000fe4000786fcff */
[----:B------:R-:W-:-:S02]  /*2050*/  LOP3.LUT P6, RZ, R3, R28, RZ, 0xfc, !PT ;  /* 0x0000001c03ff7212 */ /* 0x000fc400078cfcff */
[----:B------:R-:W-:Y:S02]  /*2060*/  IADD3 R11, PT, PT, R34, R49, R20 ;  /* 0x00000031220b7210 */ /* 0x000fe40007ffe014 */
[----:B------:R-:W-:Y:S02]  /*2070*/  LOP3.LUT R13, R13, 0xffff, RZ, 0xc0, !PT ;  /* 0x0000ffff0d0d7812 */ /* 0x000fe400078ec0ff */
[----:B------:R-:W-:Y:S01]  /*2080*/  IADD3 R0, PT, PT, R3, R12, RZ ;  /* 0x0000000c03007210 */ /* 0x000fe20007ffe0ff */
[----:B------:R-:W-:Y:S01]  /*2090*/  IMAD R11, R12, 0x38, R11 ;  /* 0x000000380c0b7824 */ /* 0x000fe200078e020b */
[----:B------:R-:W-:Y:S02]  /*20a0*/  LOP3.LUT R24, R24, 0xffff, RZ, 0xc0, !PT ;  /* 0x0000ffff18187812 */ /* 0x000fe400078ec0ff */
[----:B------:R-:W-:Y:S02]  /*20b0*/  LOP3.LUT R26, R26, 0xffff, RZ, 0xc0, !PT ;  /* 0x0000ffff1a1a7812 */ /* 0x000fe400078ec0ff */
[----:B------:R-:W-:-:S02]  /*20c0*/  PLOP3.LUT P3, PT, P6, P3, PT, 0x2f, 0xf2 ;  /* 0x0000000000f2781c */ /* 0x000fc40003766577 */
[----:B------:R-:W-:Y:S02]  /*20d0*/  IADD3 R45, PT, PT, R6, R7, RZ ;  /* 0x00000007062d7210 */ /* 0x000fe40007ffe0ff */
[----:B------:R-:W-:Y:S02]  /*20e0*/  LOP3.LUT P6, RZ, R3, 0xff, R14, 0xf8, !PT ;  /* 0x000000ff03ff7812 */ /* 0x000fe400078cf80e */
[--C-:B------:R-:W-:Y:S02]  /*20f0*/  IADD3 R13, PT, PT, R13, R41, R20.reuse ;  /* 0x000000290d0d7210 */ /* 0x100fe40007ffe014 */
[----:B------:R-:W-:Y:S02]  /*2100*/  VIMNMX.U32 R12, PT, PT, R0, R49, !PT ;  /* 0x00000031000c7248 */ /* 0x000fe40007fe0000 */
[--C-:B------:R-:W-:Y:S02]  /*2110*/  IADD3 R9, PT, PT, R24, R43, R20.reuse ;  /* 0x0000002b18097210 */ /* 0x100fe40007ffe014 */
[--C-:B------:R-:W-:Y:S01]  /*2120*/  IADD3 R5, PT, PT, R30, R47, R20.reuse ;  /* 0x0000002f1e057210 */ /* 0x100fe20007ffe014 */
[----:B------:R-:W-:Y:S01]  /*2130*/  IMAD.MOV.U32 R30, RZ, RZ, RZ ;  /* 0x000000ffff1e7224 */ /* 0x000fe200078e00ff */
[----:B------:R-:W-:Y:S01]  /*2140*/  LOP3.LUT R0, R14, 0xff, RZ, 0xc0, !PT ;  /* 0x000000ff0e007812 */ /* 0x000fe200078ec0ff */
[----:B------:R-:W-:Y:S01]  /*2150*/  IMAD R9, R18, 0x38, R9 ;  /* 0x0000003812097824 */ /* 0x000fe200078e0209 */
[----:B------:R-:W-:Y:S01]  /*2160*/  IADD3 R7, PT, PT, R26, R45, R20 ;  /* 0x0000002d1a077210 */ /* 0x000fe20007ffe014 */
[----:B------:R-:W-:Y:S01]  /*2170*/  IMAD R5, R28, 0x38, R5 ;  /* 0x000000381c057824 */ /* 0x000fe200078e0205 */
[----:B------:R-:W-:Y:S01]  /*2180*/  PLOP3.LUT P5, PT, P6, P5, PT, 0x2f, 0xf2 ;  /* 0x0000000000f2781c */ /* 0x000fe200037aa577 */
[----:B------:R-:W-:Y:S01]  /*2190*/  IMAD.IADD R0, R3, 0x1, R0 ;  /* 0x0000000103007824 */ /* 0x000fe200078e0200 */
[----:B------:R-:W-:Y:S01]  /*21a0*/  LOP3.LUT P6, RZ, R6, R15, RZ, 0xfc, !PT ;  /* 0x0000000f06ff7212 */ /* 0x000fe200078cfcff */
[----:B------:R-:W-:Y:S01]  /*21b0*/  IMAD R15, R22, 0x38, R13 ;  /* 0x00000038160f7824 */ /* 0x000fe200078e020d */
[----:B------:R-:W-:Y:S01]  /*21c0*/  LOP3.LUT R32, R32, 0xffff, RZ, 0xc0, !PT ;  /* 0x0000ffff20207812 */ /* 0x000fe200078ec0ff */
[----:B------:R-:W-:Y:S01]  /*21d0*/  IMAD R7, R16, 0x38, R7 ;  /* 0x0000003810077824 */ /* 0x000fe200078e0207 */
[----:B------:R-:W-:Y:S01]  /*21e0*/  IADD3 R13, PT, PT, R39, R20, RZ ;  /* 0x00000014270d7210 */ /* 0x000fe20007ffe0ff */
[C---:B------:R-:W-:Y:S01]  /*21f0*/  IMAD.IADD R22, R3.reuse, 0x1, R22 ;  /* 0x0000000103167824 */ /* 0x040fe200078e0216 */
[C---:B------:R-:W-:Y:S01]  /*2200*/  IADD3 R18, PT, PT, R3.reuse, R18, RZ ;  /* 0x0000001203127210 */ /* 0x040fe20007ffe0ff */
[C---:B------:R-:W-:Y:S01]  /*2210*/  IMAD.IADD R16, R3.reuse, 0x1, R16 ;  /* 0x0000000103107824 */ /* 0x040fe200078e0210 */
[----:B------:R-:W-:Y:S01]  /*2220*/  IADD3 R28, PT, PT, R3, R28, RZ ;  /* 0x0000001c031c7210 */ /* 0x000fe20007ffe0ff */
[----:B------:R-:W-:Y:S01]  /*2230*/  IMAD.IADD R49, R13, 0x1, R32 ;  /* 0x000000010d317824 */ /* 0x000fe200078e0220 */
[----:B------:R-:W-:Y:S01]  /*2240*/  LOP3.LUT R14, R14, 0xff, RZ, 0xc0, !PT ;  /* 0x000000ff0e0e7812 */ /* 0x000fe200078ec0ff */
[----:B------:R-:W-:Y:S01]  /*2250*/  IMAD.MOV.U32 R20, RZ, RZ, RZ ;  /* 0x000000ffff147224 */ /* 0x000fe200078e00ff */
[----:B------:R-:W-:-:S02]  /*2260*/  ISETP.GT.U32.OR P1, PT, R18, 0x38, P1 ;  /* 0x000000381200780c */ /* 0x000fc40000f24470 */
[----:B------:R-:W-:Y:S01]  /*2270*/  ISETP.GT.U32.OR P3, PT, R28, 0x38, P3 ;  /* 0x000000381c00780c */ /* 0x000fe20001f64470 */
[----:B------:R-:W-:Y:S01]  /*2280*/  IMAD R3, R14, 0x38, R49 ;  /* 0x000000380e037824 */ /* 0x000fe200078e0231 */
[----:B------:R-:W-:Y:S01]  /*2290*/  ISETP.GT.U32.OR P5, PT, R0, 0x38, P5 ;  /* 0x000000380000780c */ /* 0x000fe20002fa4470 */
[----:B------:R-:W-:Y:S01]  /*22a0*/  HFMA2 R0, -RZ, RZ, 0, 0 ;  /* 0x00000000ff007431 */ /* 0x000fe200000001ff */
[----:B------:R-:W-:Y:S01]  /*22b0*/  ISETP.GT.U32.OR P0, PT, R22, 0x38, P0 ;  /* 0x000000381600780c */ /* 0x000fe20000704470 */
[----:B------:R-:W-:Y:S01]  /*22c0*/  HFMA2 R49, -RZ, RZ, 0, 0 ;  /* 0x00000000ff317431 */ /* 0x000fe200000001ff */
[----:B------:R-:W-:Y:S01]  /*22d0*/  ISETP.GT.U32.OR P2, PT, R16, 0x38, P2 ;  /* 0x000000381000780c */ /* 0x000fe20001744470 */
[----:B------:R-:W-:Y:S01]  /*22e0*/  IMAD.MOV.U32 R16, RZ, RZ, RZ ;  /* 0x000000ffff107224 */ /* 0x000fe200078e00ff */
[----:B------:R-:W-:Y:S01]  /*22f0*/  ISETP.GT.U32.OR P6, PT, R12, 0x38, !P6 ;  /* 0x000000380c00780c */ /* 0x000fe200077c4470 */
[----:B------:R-:W-:Y:S01]  /*2300*/  IMAD.MOV.U32 R12, RZ, RZ, RZ ;  /* 0x000000ffff0c7224 */ /* 0x000fe200078e00ff */
[----:B------:R-:W-:Y:S01]  /*2310*/  ISETP.GT.U32.OR P1, PT, R43, 0x38, P1 ;  /* 0x000000382b00780c */ /* 0x000fe20000f24470 */
[----:B------:R-:W-:Y:S01]  /*2320*/  HFMA2 R43, -RZ, RZ, 0, 0 ;  /* 0x00000000ff2b7431 */ /* 0x000fe200000001ff */
[----:B------:R-:W-:Y:S01]  /*2330*/  ISETP.GT.U32.OR P3, PT, R47, 0x38, P3 ;  /* 0x000000382f00780c */ /* 0x000fe20001f64470 */
[----:B------:R-:W-:Y:S01]  /*2340*/  HFMA2 R47, -RZ, RZ, 0, 0 ;  /* 0x00000000ff2f7431 */ /* 0x000fe200000001ff */
[----:B------:R-:W-:-:S02]  /*2350*/  ISETP.GT.U32.OR P4, PT, R39, 0x38, P4 ;  /* 0x000000382700780c */ /* 0x000fc40002784470 */
[----:B------:R-:W-:Y:S01]  /*2360*/  ISETP.GT.U32.OR P5, PT, R39, 0x38, P5 ;  /* 0x000000382700780c */ /* 0x000fe20002fa4470 */
[----:B------:R-:W-:Y:S01]  /*2370*/  HFMA2 R39, -RZ, RZ, 0, 0 ;  /* 0x00000000ff277431 */ /* 0x000fe200000001ff */
[----:B------:R-:W-:Y:S01]  /*2380*/  ISETP.GT.U32.OR P0, PT, R41, 0x38, P0 ;  /* 0x000000382900780c */ /* 0x000fe20000704470 */
[----:B------:R-:W-:Y:S01]  /*2390*/  IMAD.MOV.U32 R41, RZ, RZ, RZ ;  /* 0x000000ffff297224 */ /* 0x000fe200078e00ff */
[----:B------:R-:W-:Y:S01]  /*23a0*/  ISETP.GT.U32.OR P2, PT, R45, 0x38, P2 ;  /* 0x000000382d00780c */ /* 0x000fe20001744470 */
[----:B------:R-:W-:Y:S01]  /*23b0*/  IMAD.MOV.U32 R45, RZ, RZ, RZ ;  /* 0x000000ffff2d7224 */ /* 0x000fe200078e00ff */
[----:B------:R-:W-:Y:S02]  /*23c0*/  P2R R26, PR, RZ, 0x40 ;  /* 0x00000040ff1a7803 */ /* 0x000fe40000000000 */
[----:B------:R-:W-:Y:S02]  /*23d0*/  MOV R28, RZ ;  /* 0x000000ff001c7202 */ /* 0x000fe40000000f00 */
[----:B------:R-:W-:-:S02]  /*23e0*/  MOV R14, RZ ;  /* 0x000000ff000e7202 */ /* 0x000fc40000000f00 */
[----:B------:R-:W-:Y:S02]  /*23f0*/  MOV R18, RZ ;  /* 0x000000ff00127202 */ /* 0x000fe40000000f00 */
[----:B------:R-:W-:Y:S02]  /*2400*/  MOV R22, RZ ;  /* 0x000000ff00167202 */ /* 0x000fe40000000f00 */
[----:B------:R-:W-:Y:S02]  /*2410*/  LOP3.LUT R24, R10, 0x4, RZ, 0xc0, !PT ;  /* 0x000000040a187812 */ /* 0x000fe400078ec0ff */
[----:B------:R-:W-:Y:S02]  /*2420*/  LOP3.LUT R53, R53, 0x6, RZ, 0xc0, !PT ;  /* 0x0000000635357812 */ /* 0x000fe400078ec0ff */
[----:B------:R-:W-:Y:S02]  /*2430*/  LOP3.LUT R55, R55, 0xffff, RZ, 0xc0, !PT ;  /* 0x0000ffff37377812 */ /* 0x000fe400078ec0ff */
[----:B------:R-:W-:-:S02]  /*2440*/  LOP3.LUT R57, R57, 0xffff, RZ, 0xc0, !PT ;  /* 0x0000ffff39397812 */ /* 0x000fc400078ec0ff */
[----:B------:R-:W-:Y:S02]  /*2450*/  LOP3.LUT R59, R59, 0xffff, RZ, 0xc0, !PT ;  /* 0x0000ffff3b3b7812 */ /* 0x000fe400078ec0ff */
[----:B------:R-:W-:Y:S02]  /*2460*/  LOP3.LUT R61, R61, 0xffff, RZ, 0xc0, !PT ;  /* 0x0000ffff3d3d7812 */ /* 0x000fe400078ec0ff */
        /* <DEDUP_REMOVED lines=16> */
[----:B--2---:R-:W-:-:S07]  /*2570*/  LOP3.LUT R107, R107, 0xffff, RZ, 0xc0, !PT ;  /* 0x0000ffff6b6b7812 */ /* 0x004fce00078ec0ff */
.L_x_5:
[----:B------:R-:W0:Y:S01]  /*2580*/  @!P4 LDC.64 R98, c[0x0][0x380] ;  /* 0x0000e000ff62cb82 */ /* 0x000e220000000a00 */
[----:B------:R-:W-:Y:S02]  /*2590*/  @!P4 IMAD R111, R0, 0xc400, R13 ;  /* 0x0000c400006fc824 */ /* 0x000fe400078e020d */
[----:B------:R-:W-:-:S03]  /*25a0*/  IMAD.MOV.U32 R32, RZ, RZ, RZ ;  /* 0x000000ffff207224 */ /* 0x000fc600078e00ff */
[----:B------:R-:W-:Y:S02]  /*25b0*/  @!P4 IADD3 R111, PT, PT, R4, R111, RZ ;  /* 0x0000006f046fc210 */ /* 0x000fe40007ffe0ff */
[----:B------:R-:W1:Y:S08]  /*25c0*/  @!P0 LDC.64 R88, c[0x0][0x380] ;  /* 0x0000e000ff588b82 */ /* 0x000e700000000a00 */
[----:B------:R-:W2:Y:S08]  /*25d0*/  @!P1 LDC.64 R90, c[0x0][0x380] ;  /* 0x0000e000ff5a9b82 */ /* 0x000eb00000000a00 */
[----:B------:R-:W3:Y:S01]  /*25e0*/  @!P2 LDC.64 R92, c[0x0][0x380] ;  /* 0x0000e000ff5cab82 */ /* 0x000ee20000000a00 */
[----:B0-----:R-:W-:-:S04]  /*25f0*/  @!P4 IMAD.WIDE R98, R111, 0x4, R98 ;  /* 0x000000046f62c825 */ /* 0x001fc800078e0262 */
[----:B------:R-:W-:-:S03]  /*2600*/  @!P0 IMAD R111, R0, 0xc400, R15 ;  /* 0x0000c400006f8824 */ /* 0x000fc600078e020f */
[----:B------:R-:W0:Y:S08]  /*2610*/  @!P3 LDC.64 R94, c[0x0][0x380] ;  /* 0x0000e000ff5ebb82 */ /* 0x000e300000000a00 */
[----:B------:R-:W4:Y:S01]  /*2620*/  @!P5 LDC.64 R96, c[0x0][0x380] ;  /* 0x0000e000ff60db82 */ /* 0x000f220000000a00 */
[----:B-1----:R-:W-:Y:S01]  /*2630*/  @!P0 IMAD.WIDE.U32 R88, R111, 0x4, R88 ;  /* 0x000000046f588825 */ /* 0x002fe200078e0058 */
[----:B------:R-:W-:Y:S01]  /*2640*/  MOV R34, RZ ;  /* 0x000000ff00227202 */ /* 0x000fe20000000f00 */
[----:B------:R1:W5:Y:S01]  /*2650*/  @!P4 LDG.E.CONSTANT R32, desc[UR8][R98.64] ;  /* 0x000000086220c981 */ /* 0x000362000c1e9900 */
[----:B------:R-:W-:Y:S01]  /*2660*/  MOV R38, RZ ;  /* 0x000000ff00267202 */ /* 0x000fe20000000f00 */
[C---:B------:R-:W-:Y:S01]  /*2670*/  @!P1 IMAD R111, R0.reuse, 0xc400, R9 ;  /* 0x0000c400006f9824 */ /* 0x040fe200078e0209 */
[----:B------:R-:W-:Y:S01]  /*2680*/  MOV R42, RZ ;  /* 0x000000ff002a7202 */ /* 0x000fe20000000f00 */
[C---:B------:R-:W-:Y:S01]  /*2690*/  @!P2 IMAD R113, R0.reuse, 0xc400, R7 ;  /* 0x0000c4000071a824 */ /* 0x040fe200078e0207 */
[----:B------:R-:W5:Y:S01]  /*26a0*/  @!P0 LDG.E.CONSTANT R34, desc[UR8][R88.64] ;  /* 0x0000000858228981 */ /* 0x000f62000c1e9900 */
[----:B------:R-:W-:-:S02]  /*26b0*/  @!P3 IMAD R115, R0, 0xc400, R5 ;  /* 0x0000c4000073b824 */ /* 0x000fc400078e0205 */
[----:B------:R-:W-:Y:S02]  /*26c0*/  @!P5 IMAD R117, R0, 0xc400, R3 ;  /* 0x0000c4000075d824 */ /* 0x000fe400078e0203 */
[----:B------:R-:W-:Y:S02]  /*26d0*/  IMAD.MOV.U32 R36, RZ, RZ, RZ ;  /* 0x000000ffff247224 */ /* 0x000fe400078e00ff */
[----:B------:R-:W-:Y:S02]  /*26e0*/  IMAD.MOV.U32 R40, RZ, RZ, RZ ;  /* 0x000000ffff287224 */ /* 0x000fe400078e00ff */
[----:B--2---:R-:W-:-:S04]  /*26f0*/  @!P1 IMAD.WIDE.U32 R90, R111, 0x4, R90 ;  /* 0x000000046f5a9825 */ /* 0x004fc800078e005a */
[----:B---3--:R-:W-:Y:S01]  /*2700*/  @!P2 IMAD.WIDE.U32 R92, R113, 0x4, R92 ;  /* 0x00000004715ca825 */ /* 0x008fe200078e005c */
[----:B------:R-:W2:Y:S03]  /*2710*/  @!P1 LDG.E.CONSTANT R36, desc[UR8][R90.64] ;  /* 0x000000085a249981 */ /* 0x000ea6000c1e9900 */
[----:B0-----:R-:W-:Y:S01]  /*2720*/  @!P3 IMAD.WIDE.U32 R94, R115, 0x4, R94 ;  /* 0x00000004735eb825 */ /* 0x001fe200078e005e */
[----:B------:R-:W3:Y:S03]  /*2730*/  @!P2 LDG.E.CONSTANT R38, desc[UR8][R92.64] ;  /* 0x000000085c26a981 */ /* 0x000ee6000c1e9900 */
[----:B----4-:R-:W-:Y:S01]  /*2740*/  @!P5 IMAD.WIDE.U32 R96, R117, 0x4, R96 ;  /* 0x000000047560d825 */ /* 0x010fe200078e0060 */
[----:B------:R-:W4:Y:S04]  /*2750*/  @!P3 LDG.E.CONSTANT R40, desc[UR8][R94.64] ;  /* 0x000000085e28b981 */ /* 0x000f28000c1e9900 */
[----:B------:R-:W4:Y:S01]  /*2760*/  @!P5 LDG.E.CONSTANT R42, desc[UR8][R96.64] ;  /* 0x00000008602ad981 */ /* 0x000f22000c1e9900 */
[----:B------:R-:W0:Y:S01]  /*2770*/  S2UR UR5, SR_CgaCtaId ;  /* 0x00000000000579c3 */ /* 0x000e220000008800 */
[----:B------:R-:W-:-:S07]  /*2780*/  UMOV UR4, 0x400 ;  /* 0x0000040000047882 */ /* 0x000fce0000000000 */
[----:B------:R-:W-:Y:S01]  /*2790*/  BAR.SYNC.DEFER_BLOCKING 0x0 ;  /* 0x0000000000007b1d */ /* 0x000fe20000010000 */
[----:B------:R-:W-:Y:S01]  /*27a0*/  ISETP.GT.U32.AND P6, PT, R10, 0x3f, PT ;  /* 0x0000003f0a00780c */ /* 0x000fe20003fc4070 */
[----:B0-----:R-:W-:-:S06]  /*27b0*/  ULEA UR6, UR5, UR4, 0x18 ;  /* 0x0000000405067291 */ /* 0x001fcc000f8ec0ff */
[----:B-1----:R-:W-:Y:S01]  /*27c0*/  LEA R99, R10, UR6, 0x2 ;  /* 0x000000060a637c11 */ /* 0x002fe2000f8e10ff */
[----:B------:R-:W-:Y:S04]  /*27d0*/  BSSY.RECONVERGENT B0, `(.L_x_0) ;  /* 0x0000012000007945 */ /* 0x000fe80003800200 */
[----:B-----5:R0:W-:Y:S04]  /*27e0*/  STS [R99], R32 ;  /* 0x0000002063007388 */ /* 0x0201e80000000800 */
[----:B------:R0:W-:Y:S04]  /*27f0*/  STS [R99+0x400], R34 ;  /* 0x0004002263007388 */ /* 0x0001e80000000800 */
[----:B--2---:R0:W-:Y:S04]  /*2800*/  STS [R99+0x800], R36 ;  /* 0x0008002463007388 */ /* 0x0041e80000000800 */
[----:B---3--:R0:W-:Y:S04]  /*2810*/  STS [R99+0xc00], R38 ;  /* 0x000c002663007388 */ /* 0x0081e80000000800 */
[----:B----4-:R0:W-:Y:S04]  /*2820*/  STS [R99+0x1000], R40 ;  /* 0x0010002863007388 */ /* 0x0101e80000000800 */
[----:B------:R0:W-:Y:S01]  /*2830*/  STS [R99+0x1400], R42 ;  /* 0x0014002a63007388 */ /* 0x0001e20000000800 */
[----:B------:R-:W-:Y:S05]  /*2840*/  @P6 BRA `(.L_x_1) ;  /* 0x0000000000286947 */ /* 0x000fea0003800000 */
[----:B------:R-:W-:Y:S01]  /*2850*/  ISETP.NE.AND P6, PT, R26, RZ, PT ;  /* 0x000000ff1a00720c */ /* 0x000fe20003fc5270 */
[----:B------:R-:W-:Y:S01]  /*2860*/  BSSY.RECONVERGENT B1, `(.L_x_2) ;  /* 0x0000007000017945 */ /* 0x000fe20003800200 */
[----:B------:R-:W-:-:S11]  /*2870*/  IMAD.MOV.U32 R88, RZ, RZ, RZ ;  /* 0x000000ffff587224 */ /* 0x000fd600078e00ff */
[----:B------:R-:W-:Y:S05]  /*2880*/  @P6 BRA `(.L_x_3) ;  /* 0x0000000000106947 */ /* 0x000fea0003800000 */
[----:B------:R-:W1:Y:S01]  /*2890*/  LDC.64 R88, c[0x0][0x380] ;  /* 0x0000e000ff587b82 */ /* 0x000e620000000a00 */
[----:B------:R-:W-:-:S04]  /*28a0*/  IMAD R91, R0, 0xc400, R11 ;  /* 0x0000c400005b7824 */ /* 0x000fc800078e020b */
[----:B-1----:R-:W-:-:S06]  /*28b0*/  IMAD.WIDE.U32 R88, R91, 0x4, R88 ;  /* 0x000000045b587825 */ /* 0x002fcc00078e0058 */
[----:B------:R1:W5:Y:S02]  /*28c0*/  LDG.E.CONSTANT R88, desc[UR8][R88.64] ;  /* 0x0000000858587981 */ /* 0x000364000c1e9900 */
.L_x_3:
[----:B------:R-:W-:Y:S05]  /*28d0*/  BSYNC.RECONVERGENT B1 ;  /* 0x0000000000017941 */ /* 0x000fea0003800200 */
.L_x_2:
[----:B-----5:R2:W-:Y:S02]  /*28e0*/  STS [R99+0x1800], R88 ;  /* 0x0018005863007388 */ /* 0x0205e40000000800 */
.L_x_1:
[----:B------:R-:W-:Y:S05]  /*28f0*/  BSYNC.RECONVERGENT B0 ;  /* 0x0000000000007941 */ /* 0x000fea0003800200 */
.L_x_0:
[----:B------:R-:W3:Y:S01]  /*2900*/  LDC.64 R90, c[0x0][0x388] ;  /* 0x0000e200ff5a7b82 */ /* 0x000ee20000000a00 */
[----:B-1----:R-:W-:Y:S01]  /*2910*/  IADD3 R89, PT, PT, R10, -0x90, RZ ;  /* 0xffffff700a597810 */ /* 0x002fe20007ffe0ff */
[----:B------:R-:W-:Y:S01]  /*2920*/  IMAD R93, R0, 0x90, R55 ;  /* 0x00000090005d7824 */ /* 0x000fe200078e0237 */
[----:B------:R-:W-:-:S04]  /*2930*/  ISETP.GE.U32.AND P6, PT, R10, 0x90, PT ;  /* 0x000000900a00780c */ /* 0x000fc80003fc6070 */
[----:B------:R-:W-:Y:S01]  /*2940*/  SEL R117, R10, R89, !P6 ;  /* 0x000000590a757207 */ /* 0x000fe20007000000 */
[C---:B------:R-:W-:Y:S02]  /*2950*/  IMAD R89, R0.reuse, 0x90, R57 ;  /* 0x0000009000597824 */ /* 0x040fe400078e0239 */
[C---:B0-2---:R-:W-:Y:S02]  /*2960*/  IMAD R99, R0.reuse, 0x90, R37 ;  /* 0x0000009000637824 */ /* 0x045fe400078e0225 */
[C---:B------:R-:W-:Y:S02]  /*2970*/  IMAD R95, R0.reuse, 0x90, R61 ;  /* 0x00000090005f7824 */ /* 0x040fe400078e023d */
[C---:B------:R-:W-:Y:S02]  /*2980*/  IMAD R111, R0.reuse, 0x90, R59 ;  /* 0x00000090006f7824 */ /* 0x040fe400078e023b */
[C---:B------:R-:W-:Y:S02]  /*2990*/  IMAD R97, R0.reuse, 0x90, R67 ;  /* 0x0000009000617824 */ /* 0x040fe400078e0243 */
[----:B------:R-:W-:-:S02]  /*29a0*/  IMAD R113, R0, 0x90, R73 ;  /* 0x0000009000717824 */ /* 0x000fc400078e0249 */
[----:B------:R-:W-:Y:S01]  /*29b0*/  IMAD R115, R0, 0x90, R29 ;  /* 0x0000009000737824 */ /* 0x000fe200078e021d */
[----:B------:R-:W-:Y:S01]  /*29c0*/  UIADD3 UR4, UPT, UPT, UR4, 0x1900, URZ ;  /* 0x0000190004047890 */ /* 0x000fe2000fffe0ff */
[----:B------:R-:W-:Y:S01]  /*29d0*/  ISETP.GT.U32.AND P6, PT, R10, 0x8f, PT ;  /* 0x0000008f0a00780c */ /* 0x000fe20003fc4070 */
[----:B---3--:R-:W-:-:S04]  /*29e0*/  IMAD.WIDE.U32 R88, R89, 0x4, R90 ;  /* 0x0000000459587825 */ /* 0x008fc800078e005a */
[--C-:B------:R-:W-:Y:S01]  /*29f0*/  IMAD.WIDE.U32 R92, R93, 0x4, R90.reuse ;  /* 0x000000045d5c7825 */ /* 0x100fe200078e005a */
[----:B------:R-:W2:Y:S03]  /*2a00*/  LDG.E.CONSTANT R50, desc[UR8][R88.64] ;  /* 0x0000000858327981 */ /* 0x000ea6000c1e9900 */
[--C-:B------:R-:W-:Y:S01]  /*2a10*/  IMAD.WIDE.U32 R98, R99, 0x4, R90.reuse ;  /* 0x0000000463627825 */ /* 0x100fe200078e005a */
[----:B------:R0:W3:Y:S03]  /*2a20*/  LDG.E.CONSTANT R48, desc[UR8][R92.64] ;  /* 0x000000085c307981 */ /* 0x0000e6000c1e9900 */
[--C-:B------:R-:W-:Y:S01]  /*2a30*/  IMAD.WIDE.U32 R94, R95, 0x4, R90.reuse ;  /* 0x000000045f5e7825 */ /* 0x100fe200078e005a */
[----:B------:R1:W4:Y:S03]  /*2a40*/  LDG.E.CONSTANT R36, desc[UR8][R98.64] ;  /* 0x0000000862247981 */ /* 0x000326000c1e9900 */
[--C-:B------:R-:W-:Y:S01]  /*2a50*/  IMAD.WIDE.U32 R110, R111, 0x4, R90.reuse ;  /* 0x000000046f6e7825 */ /* 0x100fe200078e005a */
[----:B------:R5:W4:Y:S01]  /*2a60*/  LDG.E.CONSTANT R123, desc[UR8][R94.64] ;  /* 0x000000085e7b7981 */ /* 0x000b22000c1e9900 */
[----:B------:R-:W-:Y:S01]  /*2a70*/  ULEA UR4, UR5, UR4, 0x18 ;  /* 0x0000000405047291 */ /* 0x000fe2000f8ec0ff */
[----:B------:R-:W-:Y:S01]  /*2a80*/  SEL R46, RZ, 0x240, !P6 ;  /* 0x00000240ff2e7807 */ /* 0x000fe20007000000 */
[----:B0-----:R-:W-:Y:S01]  /*2a90*/  IMAD.WIDE.U32 R92, R97, 0x4, R90 ;  /* 0x00000004615c7825 */ /* 0x001fe200078e005a */
[----:B------:R0:W4:Y:S03]  /*2aa0*/  LDG.E.CONSTANT R34, desc[UR8][R110.64] ;  /* 0x000000086e227981 */ /* 0x000126000c1e9900 */
[----:B-1----:R-:W-:Y:S01]  /*2ab0*/  IMAD R99, R0, 0x90, R85 ;  /* 0x0000009000637824 */ /* 0x002fe200078e0255 */
[----:B------:R-:W4:Y:S01]  /*2ac0*/  LDG.E.CONSTANT R40, desc[UR8][R92.64] ;  /* 0x000000085c287981 */ /* 0x000f22000c1e9900 */
[----:B------:R-:W-:-:S04]  /*2ad0*/  IMAD.WIDE.U32 R88, R113, 0x4, R90 ;  /* 0x0000000471587825 */ /* 0x000fc800078e005a */
[--C-:B------:R-:W-:Y:S01]  /*2ae0*/  IMAD.WIDE.U32 R98, R99, 0x4, R90.reuse ;  /* 0x0000000463627825 */ /* 0x100fe200078e005a */
[----:B------:R1:W4:Y:S03]  /*2af0*/  LDG.E.CONSTANT R42, desc[UR8][R88.64] ;  /* 0x00000008582a7981 */ /* 0x000326000c1e9900 */
[----:B------:R-:W-:Y:S01]  /*2b00*/  IMAD.WIDE.U32 R96, R115, 0x4, R90 ;  /* 0x0000000473607825 */ /* 0x000fe200078e005a */
[----:B------:R1:W4:Y:S03]  /*2b10*/  LDG.E.CONSTANT R38, desc[UR8][R98.64] ;  /* 0x0000000862267981 */ /* 0x000326000c1e9900 */
[----:B-----5:R-:W-:Y:S01]  /*2b20*/  IMAD R95, R0, 0x90, R103 ;  /* 0x00000090005f7824 */ /* 0x020fe200078e0267 */
[----:B------:R5:W4:Y:S03]  /*2b30*/  LDG.E.CONSTANT R44, desc[UR8][R96.64] ;  /* 0x00000008602c7981 */ /* 0x000b26000c1e9900 */
[----:B------:R-:W-:-:S05]  /*2b40*/  IMAD.WIDE.U32 R94, R95, 0x4, R90 ;  /* 0x000000045f5e7825 */ /* 0x000fca00078e005a */
[----:B------:R-:W4:Y:S01]  /*2b50*/  LDG.E.CONSTANT R125, desc[UR8][R94.64] ;  /* 0x000000085e7d7981 */ /* 0x000f22000c1e9900 */
[C---:B0-----:R-:W-:Y:S02]  /*2b60*/  IMAD R111, R0.reuse, 0x90, R79 ;  /* 0x00000090006f7824 */ /* 0x041fe400078e024f */
[C---:B-1----:R-:W-:Y:S02]  /*2b70*/  IMAD R89, R0.reuse, 0x90, R35 ;  /* 0x0000009000597824 */ /* 0x042fe400078e0223 */
[----:B------:R-:W-:Y:S02]  /*2b80*/  IMAD R93, R0, 0x90, R63 ;  /* 0x00000090005d7824 */ /* 0x000fe400078e023f */
[----:B------:R-:W-:-:S04]  /*2b90*/  IMAD.WIDE.U32 R110, R111, 0x4, R90 ;  /* 0x000000046f6e7825 */ /* 0x000fc800078e005a */
[--C-:B------:R-:W-:Y:S01]  /*2ba0*/  IMAD.WIDE.U32 R88, R89, 0x4, R90.reuse ;  /* 0x0000000459587825 */ /* 0x100fe200078e005a */
[----:B------:R-:W-:Y:S01]  /*2bb0*/  LEA R32, R10, UR4, 0x2 ;  /* 0x000000040a207c11 */ /* 0x000fe2000f8e10ff */
[----:B------:R-:W4:Y:S02]  /*2bc0*/  LDG.E.CONSTANT R110, desc[UR8][R110.64] ;  /* 0x000000086e6e7981 */ /* 0x000f24000c1e9900 */
[----:B------:R-:W-:Y:S02]  /*2bd0*/  IMAD.WIDE.U32 R98, R93, 0x4, R90 ;  /* 0x000000045d627825 */ /* 0x000fe400078e005a */
[----:B------:R0:W4:Y:S02]  /*2be0*/  LDG.E.CONSTANT R113, desc[UR8][R88.64] ;  /* 0x0000000858717981 */ /* 0x000124000c1e9900 */
[C---:B------:R-:W-:Y:S02]  /*2bf0*/  IMAD R93, R0.reuse, 0x90, R75 ;  /* 0x00000090005d7824 */ /* 0x040fe400078e024b */
[----:B-----5:R-:W-:Y:S01]  /*2c00*/  IMAD R97, R0, 0x90, R69 ;  /* 0x0000009000617824 */ /* 0x020fe200078e0245 */
[----:B------:R1:W5:Y:S01]  /*2c10*/  LDG.E.CONSTANT R111, desc[UR8][R98.64] ;  /* 0x00000008626f7981 */ /* 0x000362000c1e9900 */
[----:B------:R-:W-:-:S04]  /*2c20*/  IMAD.WIDE.U32 R92, R93, 0x4, R90 ;  /* 0x000000045d5c7825 */ /* 0x000fc800078e005a */
[----:B0-----:R-:W-:Y:S01]  /*2c30*/  IMAD R89, R0, 0x90, R81 ;  /* 0x0000009000597824 */ /* 0x001fe200078e0251 */
[----:B------:R-:W5:Y:S01]  /*2c40*/  LDG.E.CONSTANT R119, desc[UR8][R92.64] ;  /* 0x000000085c777981 */ /* 0x000f62000c1e9900 */
[----:B------:R-:W-:-:S04]  /*2c50*/  IMAD.WIDE.U32 R96, R97, 0x4, R90 ;  /* 0x0000000461607825 */ /* 0x000fc800078e005a */
[C---:B-1----:R-:W-:Y:S01]  /*2c60*/  IMAD R99, R0.reuse, 0x90, R87 ;  /* 0x0000009000637824 */ /* 0x042fe200078e0257 */
[----:B------:R0:W5:Y:S01]  /*2c70*/  LDG.E.CONSTANT R115, desc[UR8][R96.64] ;  /* 0x0000000860737981 */ /* 0x000162000c1e9900 */
[----:B------:R-:W-:Y:S02]  /*2c80*/  IMAD R95, R0, 0x90, R27 ;  /* 0x00000090005f7824 */ /* 0x000fe400078e021b */
[----:B------:R-:W-:-:S04]  /*2c90*/  IMAD.WIDE.U32 R88, R89, 0x4, R90 ;  /* 0x0000000459587825 */ /* 0x000fc800078e005a */
[----:B------:R-:W-:-:S04]  /*2ca0*/  IMAD.WIDE.U32 R98, R99, 0x4, R90 ;  /* 0x0000000463627825 */ /* 0x000fc800078e005a */
[----:B------:R-:W-:-:S04]  /*2cb0*/  IMAD.WIDE.U32 R94, R95, 0x4, R90 ;  /* 0x000000045f5e7825 */ /* 0x000fc800078e005a */
[----:B------:R-:W-:Y:S01]  /*2cc0*/  IMAD.IADD R117, R117, 0x1, R46 ;  /* 0x0000000175757824 */ /* 0x000fe200078e022e */
[----:B------:R1:W5:Y:S01]  /*2cd0*/  LDG.E.CONSTANT R121, desc[UR8][R94.64] ;  /* 0x000000085e797981 */ /* 0x000362000c1e9900 */
[----:B0-----:R-:W-:-:S03]  /*2ce0*/  IMAD R97, R0, 0x90, R105 ;  /* 0x0000009000617824 */ /* 0x001fc600078e0269 */
[----:B------:R0:W5:Y:S01]  /*2cf0*/  LDG.E.CONSTANT R46, desc[UR8][R88.64] ;  /* 0x00000008582e7981 */ /* 0x000162000c1e9900 */
[----:B------:R-:W-:-:S04]  /*2d00*/  IMAD.WIDE.U32 R96, R97, 0x4, R90 ;  /* 0x0000000461607825 */ /* 0x000fc800078e005a */
[C---:B-1----:R-:W-:Y:S02]  /*2d10*/  IMAD R95, R0.reuse, 0x90, R65 ;  /* 0x00000090005f7824 */ /* 0x042fe400078e0241 */
[----:B0-----:R-:W-:-:S04]  /*2d20*/  IMAD R89, R0, 0x90, R71 ;  /* 0x0000009000597824 */ /* 0x001fc800078e0247 */
[----:B------:R-:W-:-:S04]  /*2d30*/  IMAD.WIDE.U32 R88, R89, 0x4, R90 ;  /* 0x0000000459587825 */ /* 0x000fc800078e005a */
[----:B------:R-:W-:-:S04]  /*2d40*/  IMAD.WIDE.U32 R94, R95, 0x4, R90 ;  /* 0x000000045f5e7825 */ /* 0x000fc800078e005a */
[C---:B------:R-:W-:Y:S02]  /*2d50*/  IMAD R54, R0.reuse, 0x90, R19 ;  /* 0x0000009000367824 */ /* 0x040fe400078e0213 */
[C---:B------:R-:W-:Y:S01]  /*2d60*/  IMAD R117, R0.reuse, 0x90, R117 ;  /* 0x0000009000757824 */ /* 0x040fe200078e0275 */
[----:B--2---:R0:W-:Y:S04]  /*2d70*/  STS [R32+0x800], R50 ;  /* 0x0008003220007388 */ /* 0x0041e80000000800 */
[----:B---3--:R1:W-:Y:S01]  /*2d80*/  STS [R32+0x400], R48 ;  /* 0x0004003020007388 */ /* 0x0083e20000000800 */
[----:B0-----:R-:W-:-:S04]  /*2d90*/  IMAD R50, R0, 0x90, R33 ;  /* 0x0000009000327824 */ /* 0x001fc800078e0221 */
[----:B------:R-:W-:Y:S01]  /*2da0*/  IMAD.WIDE.U32 R92, R50, 0x4, R90 ;  /* 0x00000004325c7825 */ /* 0x000fe200078e005a */
[----:B-1----:R0:W2:Y:S04]  /*2db0*/  LDG.E.CONSTANT R48, desc[UR8][R98.64] ;  /* 0x0000000862307981 */ /* 0x0020a8000c1e9900 */
[----:B------:R1:W3:Y:S04]  /*2dc0*/  LDG.E.CONSTANT R52, desc[UR8][R92.64] ;  /* 0x000000085c347981 */ /* 0x0002e8000c1e9900 */
[----:B------:R4:W3:Y:S01]  /*2dd0*/  LDG.E.CONSTANT R50, desc[UR8][R96.64] ;  /* 0x0000000860327981 */ /* 0x0008e2000c1e9900 */
[----:B0-----:R-:W-:-:S04]  /*2de0*/  IMAD R99, R0, 0x90, R77 ;  /* 0x0000009000637824 */ /* 0x001fc800078e024d */
[----:B-1----:R-:W-:Y:S01]  /*2df0*/  IMAD.WIDE.U32 R92, R99, 0x4, R90 ;  /* 0x00000004635c7825 */ /* 0x002fe200078e005a */
[----:B----4-:R0:W-:Y:S03]  /*2e00*/  STS [R32+0x1400], R123 ;  /* 0x0014007b20007388 */ /* 0x0101e60000000800 */
[C---:B------:R-:W-:Y:S02]  /*2e10*/  IMAD R99, R0.reuse, 0x90, R25 ;  /* 0x0000009000637824 */ /* 0x040fe400078e0219 */
[C---:B------:R-:W-:Y:S02]  /*2e20*/  IMAD R97, R0.reuse, 0x90, R83 ;  /* 0x0000009000617824 */ /* 0x040fe400078e0253 */
[----:B------:R-:W-:Y:S01]  /*2e30*/  IMAD.WIDE.U32 R98, R99, 0x4, R90 ;  /* 0x0000000463627825 */ /* 0x000fe200078e005a */
[----:B------:R1:W-:Y:S04]  /*2e40*/  STS [R32+0xc00], R34 ;  /* 0x000c002220007388 */ /* 0x0003e80000000800 */
[----:B0-----:R0:W4:Y:S01]  /*2e50*/  LDG.E.CONSTANT R123, desc[UR8][R88.64] ;  /* 0x00000008587b7981 */ /* 0x001122000c1e9900 */
[----:B------:R-:W-:-:S03]  /*2e60*/  IMAD R96, R0, 0x90, R101 ;  /* 0x0000009000607824 */ /* 0x000fc600078e0265 */
[----:B------:R0:W-:Y:S04]  /*2e70*/  STS [R32+0x1800], R40 ;  /* 0x0018002820007388 */ /* 0x0001e80000000800 */
[----:B-1----:R1:W4:Y:S01]  /*2e80*/  LDG.E.CONSTANT R34, desc[UR8][R94.64] ;  /* 0x000000085e227981 */ /* 0x002322000c1e9900 */
[----:B0-----:R-:W-:-:S03]  /*2e90*/  IMAD R89, R0, 0x90, R107 ;  /* 0x0000009000597824 */ /* 0x001fc600078e026b */
[----:B------:R0:W4:Y:S01]  /*2ea0*/  LDG.E.CONSTANT R40, desc[UR8][R98.64] ;  /* 0x0000000862287981 */ /* 0x000122000c1e9900 */
[----:B------:R-:W-:-:S04]  /*2eb0*/  IMAD.WIDE.U32 R88, R89, 0x4, R90 ;  /* 0x0000000459587825 */ /* 0x000fc800078e005a */
[----:B-1----:R-:W-:Y:S01]  /*2ec0*/  IMAD.WIDE.U32 R94, R97, 0x4, R90 ;  /* 0x00000004615e7825 */ /* 0x002fe200078e005a */
[----:B------:R1:W-:Y:S03]  /*2ed0*/  STS [R32+0x1000], R36 ;  /* 0x0010002420007388 */ /* 0x0003e60000000800 */
[----:B0-----:R-:W-:Y:S01]  /*2ee0*/  IMAD R99, R0, 0x90, R21 ;  /* 0x0000009000637824 */ /* 0x001fe200078e0215 */
[----:B------:R0:W-:Y:S01]  /*2ef0*/  STS [R32+0x1c00], R42 ;  /* 0x001c002a20007388 */ /* 0x0001e20000000800 */
[----:B------:R-:W-:-:S03]  /*2f00*/  IMAD.WIDE.U32 R96, R96, 0x4, R90 ;  /* 0x0000000460607825 */ /* 0x000fc600078e005a */
[----:B------:R0:W-:Y:S04]  /*2f10*/  STS [R32+0x2c00], R38 ;  /* 0x002c002620007388 */ /* 0x0001e80000000800 */
[----:B-1----:R1:W4:Y:S04]  /*2f20*/  LDG.E.CONSTANT R36, desc[UR8][R92.64] ;  /* 0x000000085c247981 */ /* 0x002328000c1e9900 */
[----:B0-----:R0:W4:Y:S04]  /*2f30*/  LDG.E.CONSTANT R42, desc[UR8][R94.64] ;  /* 0x000000085e2a7981 */ /* 0x001128000c1e9900 */
[----:B------:R5:W4:Y:S01]  /*2f40*/  LDG.E.CONSTANT R38, desc[UR8][R88.64] ;  /* 0x0000000858267981 */ /* 0x000b22000c1e9900 */
[----:B-1----:R-:W-:-:S03]  /*2f50*/  IMAD R93, R0, 0x90, R31 ;  /* 0x00000090005d7824 */ /* 0x002fc600078e021f */
[----:B------:R1:W-:Y:S01]  /*2f60*/  STS [R32+0x2000], R44 ;  /* 0x0020002c20007388 */ /* 0x0003e20000000800 */
[----:B0-----:R-:W-:-:S04]  /*2f70*/  IMAD.WIDE.U32 R94, R99, 0x4, R90 ;  /* 0x00000004635e7825 */ /* 0x001fc800078e005a */
[C---:B------:R-:W-:Y:S02]  /*2f80*/  IMAD R99, R0.reuse, 0x90, R17 ;  /* 0x0000009000637824 */ /* 0x040fe400078e0211 */
[----:B-----5:R-:W-:Y:S01]  /*2f90*/  IMAD R89, R0, 0x90, R23 ;  /* 0x0000009000597824 */ /* 0x020fe200078e0217 */
[----:B-1----:R0:W5:Y:S01]  /*2fa0*/  LDG.E.CONSTANT R44, desc[UR8][R96.64] ;  /* 0x00000008602c7981 */ /* 0x002162000c1e9900 */
[----:B------:R-:W-:-:S04]  /*2fb0*/  IMAD.WIDE.U32 R92, R93, 0x4, R90 ;  /* 0x000000045d5c7825 */ /* 0x000fc800078e005a */
[--C-:B------:R-:W-:Y:S01]  /*2fc0*/  IMAD.WIDE.U32 R98, R99, 0x4, R90.reuse ;  /* 0x0000000463627825 */ /* 0x100fe200078e005a */
[----:B------:R1:W-:Y:S03]  /*2fd0*/  STS [R32+0x3000], R125 ;  /* 0x0030007d20007388 */ /* 0x0003e60000000800 */
[--C-:B------:R-:W-:Y:S01]  /*2fe0*/  IMAD.WIDE.U32 R88, R89, 0x4, R90.reuse ;  /* 0x0000000459587825 */ /* 0x100fe200078e005a */
[----:B------:R-:W5:Y:S03]  /*2ff0*/  LDG.E.CONSTANT R92, desc[UR8][R92.64] ;  /* 0x000000085c5c7981 */ /* 0x000f66000c1e9900 */
[--C-:B0-----:R-:W-:Y:S01]  /*3000*/  IMAD.WIDE.U32 R96, R54, 0x4, R90.reuse ;  /* 0x0000000436607825 */ /* 0x101fe200078e005a */
[----:B------:R0:W5:Y:S03]  /*3010*/  LDG.E.CONSTANT R98, desc[UR8][R98.64] ;  /* 0x0000000862627981 */ /* 0x000166000c1e9900 */
[----:B------:R-:W-:Y:S01]  /*3020*/  IMAD.WIDE.U32 R90, R117, 0x4, R90 ;  /* 0x00000004755a7825 */ /* 0x000fe200078e005a */
[----:B-1----:R-:W5:Y:S04]  /*3030*/  LDG.E.CONSTANT R125, desc[UR8][R94.64] ;  /* 0x000000085e7d7981 */ /* 0x002f68000c1e9900 */
[----:B------:R-:W5:Y:S04]  /*3040*/  LDG.E.CONSTANT R96, desc[UR8][R96.64] ;  /* 0x0000000860607981 */ /* 0x000f68000c1e9900 */
[----:B------:R-:W5:Y:S04]  /*3050*/  LDG.E.CONSTANT R89, desc[UR8][R88.64] ;  /* 0x0000000858597981 */ /* 0x000f68000c1e9900 */
[----:B------:R-:W5:Y:S04]  /*3060*/  LDG.E.CONSTANT R93, desc[UR8][R90.64] ;  /* 0x000000085a5d7981 */ /* 0x000f68000c1e9900 */
[----:B------:R-:W5:Y:S04]  /*3070*/  LDG.E.CONSTANT R95, desc[UR8][R90.64+0x9000] ;  /* 0x009000085a5f7981 */ /* 0x000f68000c1e9900 */
[----:B------:R-:W5:Y:S04]  /*3080*/  LDG.E.CONSTANT R97, desc[UR8][R90.64+0x12000] ;  /* 0x012000085a617981 */ /* 0x000f68000c1e9900 */
[----:B------:R-:W5:Y:S04]  /*3090*/  LDG.E.CONSTANT R117, desc[UR8][R90.64+0x1b000] ;  /* 0x01b000085a757981 */ /* 0x000f68000c1e9900 */
[----:B------:R-:W-:Y:S04]  /*30a0*/  STS [R32+0x2800], R110 ;  /* 0x0028006e20007388 */ /* 0x000fe80000000800 */
[----:B------:R-:W-:Y:S04]  /*30b0*/  STS [R32+0x3400], R113 ;  /* 0x0034007120007388 */ /* 0x000fe80000000800 */
[----:B------:R-:W-:Y:S04]  /*30c0*/  STS [R32+0x3800], R111 ;  /* 0x0038006f20007388 */ /* 0x000fe80000000800 */
[----:B------:R-:W-:Y:S04]  /*30d0*/  STS [R32+0x3c00], R115 ;  /* 0x003c007320007388 */ /* 0x000fe80000000800 */
[----:B------:R-:W-:Y:S04]  /*30e0*/  STS [R32+0x4000], R119 ;  /* 0x0040007720007388 */ /* 0x000fe80000000800 */
[----:B------:R-:W-:Y:S04]  /*30f0*/  STS [R32+0x4400], R121 ;  /* 0x0044007920007388 */ /* 0x000fe80000000800 */
[----:B------:R-:W-:Y:S01]  /*3100*/  STS [R32+0x4c00], R46 ;  /* 0x004c002e20007388 */ /* 0x000fe20000000800 */
[----:B------:R-:W-:-:S02]  /*3110*/  ISETP.NE.AND P6, PT, R24, RZ, PT ;  /* 0x000000ff1800720c */ /* 0x000fc40003fc5270 */
[----:B0-----:R-:W-:Y:S01]  /*3120*/  MOV R99, RZ ;  /* 0x000000ff00637202 */ /* 0x001fe20000000f00 */
[----:B--2---:R-:W-:Y:S04]  /*3130*/  STS [R32+0x5000], R48 ;  /* 0x0050003020007388 */ /* 0x004fe80000000800 */
[----:B---3--:R-:W-:Y:S04]  /*3140*/  STS [R32+0x5800], R52 ;  /* 0x0058003420007388 */ /* 0x008fe80000000800 */
[----:B------:R-:W-:Y:S04]  /*3150*/  STS [R32+0x5400], R50 ;  /* 0x0054003220007388 */ /* 0x000fe80000000800 */
[----:B----4-:R-:W-:Y:S04]  /*3160*/  STS [R32+0x6000], R123 ;  /* 0x0060007b20007388 */ /* 0x010fe80000000800 */
[----:B------:R0:W-:Y:S04]  /*3170*/  STS [R32+0x5c00], R34 ;  /* 0x005c002220007388 */ /* 0x0001e80000000800 */
[----:B------:R-:W-:Y:S04]  /*3180*/  STS [R32+0x6800], R40 ;  /* 0x0068002820007388 */ /* 0x000fe80000000800 */
[----:B------:R-:W-:Y:S04]  /*3190*/  STS [R32+0x6400], R36 ;  /* 0x0064002420007388 */ /* 0x000fe80000000800 */
[----:B------:R-:W-:Y:S04]  /*31a0*/  STS [R32+0x7000], R42 ;  /* 0x0070002a20007388 */ /* 0x000fe80000000800 */
[----:B------:R-:W-:Y:S04]  /*31b0*/  STS [R32+0x7800], R38 ;  /* 0x0078002620007388 */ /* 0x000fe80000000800 */
[----:B-----5:R-:W-:Y:S04]  /*31c0*/  STS [R32+0x7400], R44 ;  /* 0x0074002c20007388 */ /* 0x020fe80000000800 */
[----:B------:R-:W-:Y:S04]  /*31d0*/  STS [R32+0x7c00], R92 ;  /* 0x007c005c20007388 */ /* 0x000fe80000000800 */
[----:B------:R-:W-:Y:S04]  /*31e0*/  STS [R32+0x8800], R98 ;  /* 0x0088006220007388 */ /* 0x000fe80000000800 */
[----:B------:R-:W-:Y:S04]  /*31f0*/  STS [R32+0x8000], R125 ;  /* 0x0080007d20007388 */ /* 0x000fe80000000800 */
[----:B------:R-:W-:Y:S04]  /*3200*/  STS [R32+0x8400], R96 ;  /* 0x0084006020007388 */ /* 0x000fe80000000800 */
[----:B------:R-:W-:Y:S04]  /*3210*/  STS [R32+0x8c00], R89 ;  /* 0x008c005920007388 */ /* 0x000fe80000000800 */
[----:B------:R-:W-:Y:S04]  /*3220*/  STS [R32], R93 ;  /* 0x0000005d20007388 */ /* 0x000fe80000000800 */
[----:B------:R-:W-:Y:S04]  /*3230*/  STS [R32+0x2400], R95 ;  /* 0x0024005f20007388 */ /* 0x000fe80000000800 */
[----:B------:R-:W-:Y:S04]  /*3240*/  STS [R32+0x4800], R97 ;  /* 0x0048006120007388 */ /* 0x000fe80000000800 */
[----:B------:R1:W-:Y:S01]  /*3250*/  STS [R32+0x6c00], R117 ;  /* 0x006c007520007388 */ /* 0x0003e20000000800 */
[----:B0-----:R-:W-:-:S04]  /*3260*/  SEL R34, RZ, 0x28, !P6 ;  /* 0x00000028ff227807 */ /* 0x001fc80007000000 */
[----:B------:R-:W-:Y:S02]  /*3270*/  LOP3.LUT R34, R34, R53, RZ, 0xfc, !PT ;  /* 0x0000003522227212 */ /* 0x000fe400078efcff */
[----:B-1----:R-:W-:Y:S01]  /*3280*/  P2R R32, PR, RZ, 0x40 ;  /* 0x00000040ff207803 */ /* 0x002fe20000000000 */
[----:B------:R-:W-:Y:S06]  /*3290*/  BAR.SYNC.DEFER_BLOCKING 0x0 ;  /* 0x0000000000007b1d */ /* 0x000fec0000010000 */
.L_x_4:
[C---:B------:R-:W-:Y:S02]  /*32a0*/  IMAD R48, R99.reuse, 0x64, R34 ;  /* 0x0000006463307824 */ /* 0x040fe400078e0222 */
[C---:B------:R-:W-:Y:S02]  /*32b0*/  IMAD R50, R99.reuse, 0x24, R8 ;  /* 0x0000002463327824 */ /* 0x040fe400078e0208 */
[----:B------:R-:W-:Y:S01]  /*32c0*/  VIADD R99, R99, 0x1 ;  /* 0x0000000163637836 */ /* 0x000fe20000000000 */
[----:B------:R-:W-:Y:S02]  /*32d0*/  LEA R48, R48, UR6, 0x2 ;  /* 0x0000000630307c11 */ /* 0x000fe4000f8e10ff */
[----:B------:R-:W-:Y:S02]  /*32e0*/  LDS R111, [R50] ;  /* 0x00000000326f7984 */ /* 0x000fe40000000800 */
[----:B------:R-:W-:Y:S02]  /*32f0*/  ISETP.NE.AND P6, PT, R99, 0x10, PT ;  /* 0x000000106300780c */ /* 0x000fe40003fc5270 */
[----:B------:R-:W0:Y:S04]  /*3300*/  LDS.64 R92, [R48+0x50] ;  /* 0x00005000305c7984 */ /* 0x000e280000000a00 */
[----:B------:R-:W1:Y:S04]  /*3310*/  LDS.64 R88, [R48] ;  /* 0x0000000030587984 */ /* 0x000e680000000a00 */
[----:B------:R-:W2:Y:S04]  /*3320*/  LDS R42, [R50+0x4800] ;  /* 0x00480000322a7984 */ /* 0x000ea80000000800 */
[----:B------:R-:W3:Y:S04]  /*3330*/  LDS.64 R94, [R48+0x78] ;  /* 0x00007800305e7984 */ /* 0x000ee80000000a00 */
[----:B------:R-:W4:Y:S04]  /*3340*/  LDS.64 R90, [R48+0x28] ;  /* 0x00002800305a7984 */ /* 0x000f280000000a00 */
[----:B------:R-:W5:Y:S04]  /*3350*/  LDS R117, [R50+0xc] ;  /* 0x00000c0032757984 */ /* 0x000f680000000800 */
[----:B------:R-:W5:Y:S04]  /*3360*/  LDS R40, [R50+0x480c] ;  /* 0x00480c0032287984 */ /* 0x000f680000000800 */
[----:B------:R-:W5:Y:S04]  /*3370*/  LDS R36, [R50+0x18] ;  /* 0x0000180032247984 */ /* 0x000f680000000800 */
[----:B------:R-:W5:Y:S04]  /*3380*/  LDS.64 R96, [R48+0xa0] ;  /* 0x0000a00030607984 */ /* 0x000f680000000a00 */
[----:B------:R-:W5:Y:S01]  /*3390*/  LDS R32, [R50+0x4818] ;  /* 0x0048180032207984 */ /* 0x000f620000000800 */
[C---:B0-----:R-:W-:Y:S01]  /*33a0*/  FFMA R113, R111.reuse, R92, R43 ;  /* 0x0000005c6f717223 */ /* 0x041fe2000000002b */
[C---:B------:R-:W-:Y:S01]  /*33b0*/  FFMA R14, R111.reuse, R93, R14 ;  /* 0x0000005d6f0e7223 */ /* 0x040fe2000000000e */
[----:B-1----:R-:W-:Y:S01]  /*33c0*/  FFMA R44, R111, R89, R22 ;  /* 0x000000596f2c7223 */ /* 0x002fe20000000016 */
[----:B------:R-:W-:Y:S01]  /*33d0*/  FFMA R51, R88, R111, R51 ;  /* 0x0000006f58337223 */ /* 0x000fe20000000033 */
[----:B------:R-:W0:Y:S01]  /*33e0*/  LDS R22, [R50+0x4] ;  /* 0x0000040032167984 */ /* 0x000e220000000800 */
[----:B--2---:R-:W-:Y:S01]  /*33f0*/  FFMA R43, R42, R89, R20 ;  /* 0x000000592a2b7223 */ /* 0x004fe20000000014 */
[----:B------:R-:W-:-:S02]  /*3400*/  FFMA R49, R88, R42, R49 ;  /* 0x0000002a58317223 */ /* 0x000fc40000000031 */
[----:B------:R-:W1:Y:S01]  /*3410*/  LDS R20, [R50+0x4804] ;  /* 0x0048040032147984 */ /* 0x000e620000000800 */
[C---:B------:R-:W-:Y:S01]  /*3420*/  FFMA R41, R42.reuse, R92, R41 ;  /* 0x0000005c2a297223 */ /* 0x040fe20000000029 */
[C---:B---3--:R-:W-:Y:S01]  /*3430*/  FFMA R54, R111.reuse, R95, R28 ;  /* 0x0000005f6f367223 */ /* 0x048fe2000000001c */
[C---:B------:R-:W-:Y:S01]  /*3440*/  FFMA R115, R111.reuse, R94, R39 ;  /* 0x0000005e6f737223 */ /* 0x040fe20000000027 */
[C---:B------:R-:W-:Y:S01]  /*3450*/  FFMA R52, R42.reuse, R93, R12 ;  /* 0x0000005d2a347223 */ /* 0x040fe2000000000c */
[----:B------:R-:W2:Y:S01]  /*3460*/  LDS.64 R38, [R48+0xc8] ;  /* 0x0000c80030267984 */ /* 0x000ea20000000a00 */
[-C--:B----4-:R-:W-:Y:S01]  /*3470*/  FFMA R46, R111, R91.reuse, R18 ;  /* 0x0000005b6f2e7223 */ /* 0x090fe20000000012 */
[C---:B------:R-:W-:Y:S01]  /*3480*/  FFMA R28, R42.reuse, R91, R16 ;  /* 0x0000005b2a1c7223 */ /* 0x040fe20000000010 */
[C---:B------:R-:W-:Y:S01]  /*3490*/  FFMA R45, R42.reuse, R90, R45 ;  /* 0x0000005a2a2d7223 */ /* 0x040fe2000000002d */
[----:B------:R-:W3:Y:S01]  /*34a0*/  LDS R16, [R50+0x10] ;  /* 0x0000100032107984 */ /* 0x000ee20000000800 */
[C---:B------:R-:W-:Y:S01]  /*34b0*/  FFMA R109, R42.reuse, R94, R109 ;  /* 0x0000005e2a6d7223 */ /* 0x040fe2000000006d */
[-C--:B------:R-:W-:Y:S01]  /*34c0*/  FFMA R30, R42, R95.reuse, R30 ;  /* 0x0000005f2a1e7223 */ /* 0x080fe2000000001e */
[----:B-----5:R-:W-:Y:S01]  /*34d0*/  FFMA R42, R117, R95, R14 ;  /* 0x0000005f752a7223 */ /* 0x020fe2000000000e */
[----:B------:R-:W4:Y:S01]  /*34e0*/  LDS R18, [R50+0x4810] ;  /* 0x0048100032127984 */ /* 0x000f220000000800 */
[----:B------:R-:W-:Y:S01]  /*34f0*/  FFMA R47, R111, R90, R47 ;  /* 0x0000005a6f2f7223 */ /* 0x000fe2000000002f */
[CC--:B------:R-:W-:Y:S01]  /*3500*/  FFMA R45, R92.reuse, R40.reuse, R45 ;  /* 0x000000285c2d7223 */ /* 0x0c0fe2000000002d */
[C---:B------:R-:W-:Y:S01]  /*3510*/  FFMA R44, R117.reuse, R91, R44 ;  /* 0x0000005b752c7223 */ /* 0x040fe2000000002c */
[----:B------:R-:W5:Y:S01]  /*3520*/  LDS R14, [R50+0x1c] ;  /* 0x00001c00320e7984 */ /* 0x000f620000000800 */
[-C--:B------:R-:W-:Y:S01]  /*3530*/  FFMA R47, R92, R117.reuse, R47 ;  /* 0x000000755c2f7223 */ /* 0x080fe2000000002f */
[CC--:B------:R-:W-:Y:S01]  /*3540*/  FFMA R51, R90.reuse, R117.reuse, R51 ;  /* 0x000000755a337223 */ /* 0x0c0fe20000000033 */
[-C--:B------:R-:W-:Y:S01]  /*3550*/  FFMA R49, R90, R40.reuse, R49 ;  /* 0x000000285a317223 */ /* 0x080fe20000000031 */
[----:B------:R-:W5:Y:S01]  /*3560*/  LDS R12, [R50+0x481c] ;  /* 0x00481c00320c7984 */ /* 0x000f620000000800 */
[C---:B------:R-:W-:Y:S01]  /*3570*/  FFMA R113, R94.reuse, R117, R113 ;  /* 0x000000755e717223 */ /* 0x040fe20000000071 */
[C---:B------:R-:W-:Y:S01]  /*3580*/  FFMA R41, R94.reuse, R40, R41 ;  /* 0x000000285e297223 */ /* 0x040fe20000000029 */
[----:B------:R-:W-:Y:S01]  /*3590*/  FFMA R125, R94, R36, R47 ;  /* 0x000000245e7d7223 */ /* 0x000fe2000000002f */
[C---:B------:R-:W-:Y:S01]  /*35a0*/  FFMA R46, R117.reuse, R93, R46 ;  /* 0x0000005d752e7223 */ /* 0x040fe2000000002e */
[C---:B------:R-:W-:Y:S01]  /*35b0*/  FFMA R115, R117.reuse, R96, R115 ;  /* 0x0000006075737223 */ /* 0x040fe20000000073 */
[----:B------:R-:W-:Y:S01]  /*35c0*/  FFMA R54, R117, R97, R54 ;  /* 0x0000006175367223 */ /* 0x000fe20000000036 */
[----:B------:R-:W-:Y:S01]  /*35d0*/  FFMA R43, R40, R91, R43 ;  /* 0x0000005b282b7223 */ /* 0x000fe2000000002b */
[----:B------:R-:W-:Y:S01]  /*35e0*/  FFMA R94, R94, R32, R45 ;  /* 0x000000205e5e7223 */ /* 0x000fe2000000002d */
[-C--:B------:R-:W-:Y:S01]  /*35f0*/  FFMA R117, R36, R93.reuse, R44 ;  /* 0x0000005d24757223 */ /* 0x080fe2000000002c */
[C---:B------:R-:W-:Y:S01]  /*3600*/  FFMA R119, R92.reuse, R36, R51 ;  /* 0x000000245c777223 */ /* 0x040fe20000000033 */
[----:B------:R-:W-:Y:S01]  /*3610*/  FFMA R121, R92, R32, R49 ;  /* 0x000000205c797223 */ /* 0x000fe20000000031 */
[----:B------:R-:W5:Y:S01]  /*3620*/  LDS.64 R44, [R48+0x8] ;  /* 0x00000800302c7984 */ /* 0x000f620000000a00 */
[----:B------:R-:W-:Y:S01]  /*3630*/  FFMA R28, R40, R93, R28 ;  /* 0x0000005d281c7223 */ /* 0x000fe2000000001c */
[----:B------:R-:W-:Y:S01]  /*3640*/  FFMA R49, R36, R97, R42 ;  /* 0x0000006124317223 */ /* 0x000fe2000000002a */
[----:B------:R-:W-:Y:S01]  /*3650*/  FFMA R123, R32, R93, R43 ;  /* 0x0000005d207b7223 */ /* 0x000fe2000000002b */
[----:B0-----:R-:W-:Y:S01]  /*3660*/  FFMA R119, R22, R89, R119 ;  /* 0x0000005916777223 */ /* 0x001fe20000000077 */
[----:B------:R-:W0:Y:S01]  /*3670*/  LDS.64 R42, [R48+0x30] ;  /* 0x00003000302a7984 */ /* 0x000e220000000a00 */
[----:B------:R-:W-:Y:S01]  /*3680*/  FFMA R52, R40, R95, R52 ;  /* 0x0000005f28347223 */ /* 0x000fe20000000034 */
[----:B-1----:R-:W-:Y:S01]  /*3690*/  FFMA R121, R20, R89, R121 ;  /* 0x0000005914797223 */ /* 0x002fe20000000079 */
[----:B------:R-:W-:Y:S01]  /*36a0*/  FFMA R109, R40, R96, R109 ;  /* 0x00000060286d7223 */ /* 0x000fe2000000006d */
[----:B------:R-:W-:Y:S01]  /*36b0*/  FFMA R56, R96, R36, R113 ;  /* 0x0000002460387223 */ /* 0x000fe20000000071 */
[----:B------:R-:W-:Y:S01]  /*36c0*/  FFMA R30, R40, R97, R30 ;  /* 0x00000061281e7223 */ /* 0x000fe2000000001e */
[----:B------:R-:W-:Y:S01]  /*36d0*/  FFMA R96, R96, R32, R41 ;  /* 0x0000002060607223 */ /* 0x000fe20000000029 */
[----:B------:R-:W-:Y:S01]  /*36e0*/  FFMA R111, R32, R95, R28 ;  /* 0x0000005f206f7223 */ /* 0x000fe2000000001c */
[-C--:B--2---:R-:W-:Y:S01]  /*36f0*/  FFMA R115, R36, R38.reuse, R115 ;  /* 0x0000002624737223 */ /* 0x084fe20000000073 */
[-C--:B------:R-:W-:Y:S01]  /*3700*/  FFMA R125, R22, R91.reuse, R125 ;  /* 0x0000005b167d7223 */ /* 0x080fe2000000007d */
[-C--:B------:R-:W-:Y:S01]  /*3710*/  FFMA R89, R20, R91.reuse, R94 ;  /* 0x0000005b14597223 */ /* 0x080fe2000000005e */
[----:B---3--:R-:W-:Y:S01]  /*3720*/  FFMA R28, R16, R91, R119 ;  /* 0x0000005b101c7223 */ /* 0x008fe20000000077 */
[----:B------:R-:W1:Y:S01]  /*3730*/  LDS.64 R40, [R48+0x58] ;  /* 0x0000580030287984 */ /* 0x000e620000000a00 */
[C---:B------:R-:W-:Y:S01]  /*3740*/  FFMA R38, R32.reuse, R38, R109 ;  /* 0x0000002620267223 */ /* 0x040fe2000000006d */
[----:B------:R-:W-:Y:S01]  /*3750*/  FFMA R109, R32, R97, R52 ;  /* 0x00000061206d7223 */ /* 0x000fe20000000034 */
[----:B----4-:R-:W-:Y:S01]  /*3760*/  FFMA R121, R18, R91, R121 ;  /* 0x0000005b12797223 */ /* 0x010fe20000000079 */
[----:B------:R-:W-:Y:S01]  /*3770*/  FFMA R91, R22, R93, R56 ;  /* 0x0000005d165b7223 */ /* 0x000fe20000000038 */
[----:B------:R-:W2:Y:S01]  /*3780*/  LDS R52, [R50+0x8] ;  /* 0x0000080032347984 */ /* 0x000ea20000000800 */
[C---:B------:R-:W-:Y:S01]  /*3790*/  FFMA R47, R36.reuse, R95, R46 ;  /* 0x0000005f242f7223 */ /* 0x040fe2000000002e */
[-C--:B------:R-:W-:Y:S01]  /*37a0*/  FFMA R51, R36, R39.reuse, R54 ;  /* 0x0000002724337223 */ /* 0x080fe20000000036 */
[----:B------:R-:W-:Y:S01]  /*37b0*/  FFMA R113, R32, R39, R30 ;  /* 0x0000002720717223 */ /* 0x000fe2000000001e */
[-C--:B------:R-:W-:Y:S01]  /*37c0*/  FFMA R119, R20, R93.reuse, R96 ;  /* 0x0000005d14777223 */ /* 0x080fe20000000060 */
[----:B------:R-:W3:Y:S01]  /*37d0*/  LDS R30, [R50+0x4808] ;  /* 0x00480800321e7984 */ /* 0x000ee20000000800 */
[-C--:B------:R-:W-:Y:S01]  /*37e0*/  FFMA R125, R16, R93.reuse, R125 ;  /* 0x0000005d107d7223 */ /* 0x080fe2000000007d */
[-C--:B------:R-:W-:Y:S01]  /*37f0*/  FFMA R32, R18, R93.reuse, R89 ;  /* 0x0000005d12207223 */ /* 0x080fe20000000059 */
[-C--:B-----5:R-:W-:Y:S01]  /*3800*/  FFMA R36, R14, R93.reuse, R28 ;  /* 0x0000005d0e247223 */ /* 0x0a0fe2000000001c */
[----:B------:R-:W-:Y:S01]  /*3810*/  FFMA R121, R12, R93, R121 ;  /* 0x0000005d0c797223 */ /* 0x000fe20000000079 */
[-C--:B------:R-:W-:Y:S01]  /*3820*/  FFMA R93, R16, R95.reuse, R91 ;  /* 0x0000005f105d7223 */ /* 0x080fe2000000005b */
[----:B------:R-:W4:Y:S01]  /*3830*/  LDS R46, [R50+0x14] ;  /* 0x00001400322e7984 */ /* 0x000f220000000800 */
[-C--:B------:R-:W-:Y:S01]  /*3840*/  FFMA R115, R22, R95.reuse, R115 ;  /* 0x0000005f16737223 */ /* 0x080fe20000000073 */
[-C--:B------:R-:W-:Y:S01]  /*3850*/  FFMA R89, R20, R95.reuse, R38 ;  /* 0x0000005f14597223 */ /* 0x080fe20000000026 */
[----:B------:R-:W-:Y:S01]  /*3860*/  FFMA R56, R12, R95, R32 ;  /* 0x0000005f0c387223 */ /* 0x000fe20000000020 */
[----:B------:R-:W5:Y:S01]  /*3870*/  LDS.64 R90, [R48+0x80] ;  /* 0x00008000305a7984 */ /* 0x000f620000000a00 */
[-C--:B------:R-:W-:Y:S01]  /*3880*/  FFMA R32, R16, R97.reuse, R115 ;  /* 0x0000006110207223 */ /* 0x080fe20000000073 */
[----:B------:R-:W-:Y:S01]  /*3890*/  FFMA R89, R18, R97, R89 ;  /* 0x0000006112597223 */ /* 0x000fe20000000059 */
[-C--:B------:R-:W-:Y:S01]  /*38a0*/  FFMA R117, R22, R44.reuse, R117 ;  /* 0x0000002c16757223 */ /* 0x080fe20000000075 */
[----:B------:R-:W-:Y:S01]  /*38b0*/  FFMA R123, R20, R44, R123 ;  /* 0x0000002c147b7223 */ /* 0x000fe2000000007b */
[-C--:B------:R-:W-:Y:S01]  /*38c0*/  FFMA R119, R18, R95.reuse, R119 ;  /* 0x0000005f12777223 */ /* 0x080fe20000000077 */
[C---:B------:R-:W-:Y:S01]  /*38d0*/  FFMA R54, R14.reuse, R95, R125 ;  /* 0x0000005f0e367223 */ /* 0x040fe2000000007d */
[C---:B------:R-:W-:Y:S01]  /*38e0*/  FFMA R115, R14.reuse, R97, R93 ;  /* 0x000000610e737223 */ /* 0x040fe2000000005d */
[-C--:B------:R-:W-:Y:S01]  /*38f0*/  FFMA R95, R14, R39.reuse, R32 ;  /* 0x000000270e5f7223 */ /* 0x080fe20000000020 */
[----:B------:R-:W-:Y:S01]  /*3900*/  FFMA R93, R12, R39, R89 ;  /* 0x000000270c5d7223 */ /* 0x000fe20000000059 */
[C---:B0-----:R-:W-:Y:S01]  /*3910*/  FFMA R39, R42.reuse, R16, R117 ;  /* 0x000000102a277223 */ /* 0x041fe20000000075 */
[----:B------:R-:W-:Y:S01]  /*3920*/  FFMA R123, R42, R18, R123 ;  /* 0x000000122a7b7223 */ /* 0x000fe2000000007b */
[----:B------:R-:W-:Y:S01]  /*3930*/  FFMA R97, R12, R97, R119 ;  /* 0x000000610c617223 */ /* 0x000fe20000000077 */
[----:B------:R-:W0:Y:S01]  /*3940*/  LDS R28, [R50+0x4814] ;  /* 0x00481400321c7984 */ /* 0x000e220000000800 */
[----:B------:R-:W-:-:S03]  /*3950*/  FFMA R111, R20, R42, R111 ;  /* 0x0000002a146f7223 */ /* 0x000fc6000000006f */
[----:B------:R-:W0:Y:S01]  /*3960*/  LDS R32, [R50+0x4820] ;  /* 0x0048200032207984 */ /* 0x000e220000000800 */
[C---:B-1----:R-:W-:Y:S01]  /*3970*/  FFMA R119, R40.reuse, R14, R39 ;  /* 0x0000000e28777223 */ /* 0x042fe20000000027 */
[----:B------:R-:W-:Y:S02]  /*3980*/  FFMA R123, R40, R12, R123 ;  /* 0x0000000c287b7223 */ /* 0x000fe4000000007b */
[----:B------:R-:W1:Y:S01]  /*3990*/  LDS.64 R38, [R48+0xa8] ;  /* 0x0000a80030267984 */ /* 0x000e620000000a00 */
[----:B------:R-:W-:Y:S01]  /*39a0*/  FFMA R125, R20, R40, R109 ;  /* 0x00000028147d7223 */ /* 0x000fe2000000006d */
[----:B------:R-:W-:Y:S01]  /*39b0*/  FFMA R111, R40, R18, R111 ;  /* 0x00000012286f7223 */ /* 0x000fe2000000006f */
[C---:B--2---:R-:W-:Y:S01]  /*39c0*/  FFMA R89, R52.reuse, R44, R36 ;  /* 0x0000002c34597223 */ /* 0x044fe20000000024 */
[CC--:B------:R-:W-:Y:S01]  /*39d0*/  FFMA R119, R52.reuse, R45.reuse, R119 ;  /* 0x0000002d34777223 */ /* 0x0c0fe20000000077 */
[----:B------:R-:W2:Y:S01]  /*39e0*/  LDS R36, [R50+0x20] ;  /* 0x0000200032247984 */ /* 0x000ea20000000800 */
[----:B------:R-:W-:Y:S01]  /*39f0*/  FFMA R115, R52, R40, R115 ;  /* 0x0000002834737223 */ /* 0x000fe20000000073 */
[C---:B---3--:R-:W-:Y:S01]  /*3a00*/  FFMA R117, R30.reuse, R44, R121 ;  /* 0x0000002c1e757223 */ /* 0x048fe20000000079 */
[----:B------:R-:W-:Y:S01]  /*3a10*/  FFMA R45, R30, R45, R123 ;  /* 0x0000002d1e2d7223 */ /* 0x000fe2000000007b */
[C---:B------:R-:W-:Y:S01]  /*3a20*/  FFMA R121, R22.reuse, R42, R47 ;  /* 0x0000002a16797223 */ /* 0x040fe2000000002f */
[-C--:B------:R-:W-:Y:S01]  /*3a30*/  FFMA R123, R22, R40.reuse, R49 ;  /* 0x00000028167b7223 */ /* 0x080fe20000000031 */
[C---:B------:R-:W-:Y:S01]  /*3a40*/  FFMA R97, R30.reuse, R40, R97 ;  /* 0x000000281e617223 */ /* 0x040fe20000000061 */
[----:B------:R-:W-:Y:S01]  /*3a50*/  FFMA R49, R30, R42, R56 ;  /* 0x0000002a1e317223 */ /* 0x000fe20000000038 */
[----:B------:R-:W-:Y:S01]  /*3a60*/  FFMA R121, R40, R16, R121 ;  /* 0x0000001028797223 */ /* 0x000fe20000000079 */
[-C--:B----4-:R-:W-:Y:S01]  /*3a70*/  FFMA R119, R46, R43.reuse, R119 ;  /* 0x0000002b2e777223 */ /* 0x090fe20000000077 */
[----:B------:R-:W-:Y:S01]  /*3a80*/  FFMA R47, R52, R42, R54 ;  /* 0x0000002a342f7223 */ /* 0x000fe20000000036 */
[----:B-----5:R-:W-:Y:S01]  /*3a90*/  FFMA R22, R22, R90, R51 ;  /* 0x0000005a16167223 */ /* 0x020fe20000000033 */
[----:B------:R-:W-:Y:S01]  /*3aa0*/  FFMA R51, R46, R42, R89 ;  /* 0x0000002a2e337223 */ /* 0x000fe20000000059 */
[----:B------:R-:W-:Y:S01]  /*3ab0*/  FFMA R113, R20, R90, R113 ;  /* 0x0000005a14717223 */ /* 0x000fe20000000071 */
[----:B------:R-:W3:Y:S01]  /*3ac0*/  LDS.64 R88, [R48+0xd0] ;  /* 0x0000d00030587984 */ /* 0x000ee20000000a00 */
[C---:B------:R-:W-:Y:S01]  /*3ad0*/  FFMA R109, R90.reuse, R14, R121 ;  /* 0x0000000e5a6d7223 */ /* 0x040fe20000000079 */
[C---:B------:R-:W-:Y:S01]  /*3ae0*/  FFMA R111, R90.reuse, R12, R111 ;  /* 0x0000000c5a6f7223 */ /* 0x040fe2000000006f */
[C---:B------:R-:W-:Y:S01]  /*3af0*/  FFMA R123, R90.reuse, R16, R123 ;  /* 0x000000105a7b7223 */ /* 0x040fe2000000007b */
[----:B------:R-:W-:Y:S01]  /*3b00*/  FFMA R125, R90, R18, R125 ;  /* 0x000000125a7d7223 */ /* 0x000fe2000000007d */
[-C--:B------:R-:W-:Y:S01]  /*3b10*/  FFMA R109, R52, R43.reuse, R109 ;  /* 0x0000002b346d7223 */ /* 0x080fe2000000006d */
[C---:B------:R-:W-:Y:S01]  /*3b20*/  FFMA R111, R30.reuse, R43, R111 ;  /* 0x0000002b1e6f7223 */ /* 0x040fe2000000006f */
[-C--:B------:R-:W-:Y:S01]  /*3b30*/  FFMA R93, R30, R90.reuse, R93 ;  /* 0x0000005a1e5d7223 */ /* 0x080fe2000000005d */
[----:B------:R-:W-:Y:S01]  /*3b40*/  FFMA R95, R52, R90, R95 ;  /* 0x0000005a345f7223 */ /* 0x000fe2000000005f */
[----:B------:R-:W-:Y:S01]  /*3b50*/  FFMA R109, R46, R41, R109 ;  /* 0x000000292e6d7223 */ /* 0x000fe2000000006d */
[C---:B0-----:R-:W-:Y:S01]  /*3b60*/  FFMA R117, R28.reuse, R42, R117 ;  /* 0x0000002a1c757223 */ /* 0x041fe20000000075 */
[C---:B------:R-:W-:Y:S01]  /*3b70*/  FFMA R45, R28.reuse, R43, R45 ;  /* 0x0000002b1c2d7223 */ /* 0x040fe2000000002d */
[C---:B------:R-:W-:Y:S01]  /*3b80*/  FFMA R97, R28.reuse, R90, R97 ;  /* 0x0000005a1c617223 */ /* 0x040fe20000000061 */
[-C--:B------:R-:W-:Y:S01]  /*3b90*/  FFMA R43, R28, R40.reuse, R49 ;  /* 0x000000281c2b7223 */ /* 0x080fe20000000031 */
[-C--:B------:R-:W-:Y:S01]  /*3ba0*/  FFMA R49, R32, R40.reuse, R117 ;  /* 0x0000002820317223 */ /* 0x080fe20000000075 */
[-C--:B------:R-:W-:Y:S01]  /*3bb0*/  FFMA R111, R28, R41.reuse, R111 ;  /* 0x000000291c6f7223 */ /* 0x080fe2000000006f */
[----:B------:R-:W-:Y:S01]  /*3bc0*/  FFMA R20, R32, R41, R45 ;  /* 0x0000002920147223 */ /* 0x000fe2000000002d */
[C---:B------:R-:W-:Y:S01]  /*3bd0*/  FFMA R47, R46.reuse, R40, R47 ;  /* 0x000000282e2f7223 */ /* 0x040fe2000000002f */
[----:B------:R-:W-:Y:S01]  /*3be0*/  FFMA R115, R46, R90, R115 ;  /* 0x0000005a2e737223 */ /* 0x000fe20000000073 */
[----:B-1----:R-:W-:Y:S01]  /*3bf0*/  FFMA R18, R18, R38, R113 ;  /* 0x0000002612127223 */ /* 0x002fe20000000071 */
[C---:B------:R-:W-:Y:S01]  /*3c00*/  FFMA R113, R38.reuse, R14, R123 ;  /* 0x0000000e26717223 */ /* 0x040fe2000000007b */
[----:B------:R-:W-:Y:S01]  /*3c10*/  FFMA R125, R38, R12, R125 ;  /* 0x0000000c267d7223 */ /* 0x000fe2000000007d */
[-C--:B------:R-:W-:Y:S01]  /*3c20*/  FFMA R121, R16, R38.reuse, R22 ;  /* 0x0000002610797223 */ /* 0x080fe20000000016 */
[----:B------:R-:W-:Y:S01]  /*3c30*/  FFMA R16, R32, R91, R111 ;  /* 0x0000005b20107223 */ /* 0x000fe2000000006f */
[-C--:B------:R-:W-:Y:S01]  /*3c40*/  FFMA R113, R52, R41.reuse, R113 ;  /* 0x0000002934717223 */ /* 0x080fe20000000071 */
[-C--:B------:R-:W-:Y:S01]  /*3c50*/  FFMA R117, R30, R41.reuse, R125 ;  /* 0x000000291e757223 */ /* 0x080fe2000000007d */
[----:B--2---:R-:W-:Y:S01]  /*3c60*/  FFMA R22, R36, R41, R119 ;  /* 0x0000002924167223 */ /* 0x004fe20000000077 */
[-C--:B------:R-:W-:Y:S01]  /*3c70*/  FFMA R41, R32, R38.reuse, R97 ;  /* 0x0000002620297223 */ /* 0x080fe20000000061 */
[-C--:B------:R-:W-:Y:S01]  /*3c80*/  FFMA R119, R28, R38.reuse, R93 ;  /* 0x000000261c777223 */ /* 0x080fe2000000005d */
[-C--:B------:R-:W-:Y:S01]  /*3c90*/  FFMA R113, R46, R91.reuse, R113 ;  /* 0x0000005b2e717223 */ /* 0x080fe20000000071 */
[-C--:B------:R-:W-:Y:S01]  /*3ca0*/  FFMA R117, R28, R91.reuse, R117 ;  /* 0x0000005b1c757223 */ /* 0x080fe20000000075 */
[----:B------:R-:W-:Y:S01]  /*3cb0*/  FFMA R95, R46, R38, R95 ;  /* 0x000000262e5f7223 */ /* 0x000fe2000000005f */
[----:B------:R-:W-:Y:S01]  /*3cc0*/  FFMA R45, R32, R90, R43 ;  /* 0x0000005a202d7223 */ /* 0x000fe2000000002b */
[C---:B------:R-:W-:Y:S01]  /*3cd0*/  FFMA R51, R36.reuse, R40, R51 ;  /* 0x0000002824337223 */ /* 0x040fe20000000033 */
[C---:B------:R-:W-:Y:S01]  /*3ce0*/  FFMA R47, R36.reuse, R90, R47 ;  /* 0x0000005a242f7223 */ /* 0x040fe2000000002f */
[----:B------:R-:W-:Y:S01]  /*3cf0*/  FFMA R43, R36, R38, R115 ;  /* 0x00000026242b7223 */ /* 0x000fe20000000073 */
[-C--:B---3--:R-:W-:Y:S01]  /*3d00*/  FFMA R121, R14, R88.reuse, R121 ;  /* 0x000000580e797223 */ /* 0x088fe20000000079 */
[-C--:B------:R-:W-:Y:S01]  /*3d10*/  FFMA R97, R12, R88.reuse, R18 ;  /* 0x000000580c617223 */ /* 0x080fe20000000012 */
[C---:B------:R-:W-:Y:S01]  /*3d20*/  FFMA R18, R36.reuse, R91, R109 ;  /* 0x0000005b24127223 */ /* 0x040fe2000000006d */
[----:B------:R-:W-:Y:S01]  /*3d30*/  FFMA R14, R36, R39, R113 ;  /* 0x00000027240e7223 */ /* 0x000fe20000000071 */
[-C--:B------:R-:W-:Y:S01]  /*3d40*/  FFMA R93, R52, R91.reuse, R121 ;  /* 0x0000005b345d7223 */ /* 0x080fe20000000079 */
[----:B------:R-:W-:Y:S01]  /*3d50*/  FFMA R91, R30, R91, R97 ;  /* 0x0000005b1e5b7223 */ /* 0x000fe20000000061 */
[CC--:B------:R-:W-:Y:S01]  /*3d60*/  FFMA R12, R32.reuse, R39.reuse, R117 ;  /* 0x00000027200c7223 */ /* 0x0c0fe20000000075 */
[-C--:B------:R-:W-:Y:S01]  /*3d70*/  FFMA R109, R32, R88.reuse, R119 ;  /* 0x00000058206d7223 */ /* 0x080fe20000000077 */
[-C--:B------:R-:W-:Y:S01]  /*3d80*/  FFMA R46, R46, R39.reuse, R93 ;  /* 0x000000272e2e7223 */ /* 0x080fe2000000005d */
[----:B------:R-:W-:Y:S01]  /*3d90*/  FFMA R91, R28, R39, R91 ;  /* 0x000000271c5b7223 */ /* 0x000fe2000000005b */
[----:B------:R-:W-:-:S02]  /*3da0*/  FFMA R39, R36, R88, R95 ;  /* 0x0000005824277223 */ /* 0x000fc4000000005f */
[-C--:B------:R-:W-:Y:S01]  /*3db0*/  FFMA R28, R36, R89.reuse, R46 ;  /* 0x00000059241c7223 */ /* 0x080fe2000000002e */
[----:B------:R-:W-:Y:S01]  /*3dc0*/  FFMA R30, R32, R89, R91 ;  /* 0x00000059201e7223 */ /* 0x000fe2000000005b */
[----:B------:R-:W-:Y:S06]  /*3dd0*/  @P6 BRA `(.L_x_4) ;  /* 0xfffffff400306947 */ /* 0x000fec000383ffff */
[----:B------:R-:W-:-:S04]  /*3de0*/  IADD3 R0, PT, PT, R0, 0x1, RZ ;  /* 0x0000000100007810 */ /* 0x000fc80007ffe0ff */
[----:B------:R-:W-:-:S13]  /*3df0*/  ISETP.NE.AND P6, PT, R0, 0x4, PT ;  /* 0x000000040000780c */ /* 0x000fda0003fc5270 */
[----:B------:R-:W-:Y:S05]  /*3e00*/  @P6 BRA `(.L_x_5) ;  /* 0xffffffe400dc6947 */ /* 0x000fea000383ffff */
[----:B------:R-:W0:Y:S01]  /*3e10*/  S2R R0, SR_TID.X ;  /* 0x0000000000007919 */ /* 0x000e220000002100 */
[----:B------:R-:W1:Y:S01]  /*3e20*/  LDC.64 R4, c[0x0][0x390] ;  /* 0x0000e400ff047b82 */ /* 0x000e620000000a00 */
[----:B------:R-:W-:Y:S02]  /*3e30*/  ISETP.NE.AND P6, PT, R24, RZ, PT ;  /* 0x000000ff1800720c */ /* 0x000fe40003fc5270 */
[----:B0-----:R-:W-:-:S05]  /*3e40*/  SHF.R.U32.HI R3, RZ, 0x3, R0 ;  /* 0x00000003ff037819 */ /* 0x001fca0000011600 */
[----:B------:R-:W-:-:S05]  /*3e50*/  IMAD R2, R3, 0xc40, R2 ;  /* 0x00000c4003027824 */ /* 0x000fca00078e0202 */
[----:B------:R-:W-:-:S05]  /*3e60*/  IADD3 R2, PT, PT, R53, R2, R6 ;  /* 0x0000000235027210 */ /* 0x000fca0007ffe006 */
[C---:B------:R-:W-:Y:S01]  /*3e70*/  VIADD R3, R2.reuse, 0xe0 ;  /* 0x000000e002037836 */ /* 0x040fe20000000000 */
[----:B------:R-:W-:-:S05]  /*3e80*/  @!P6 IADD3 R3, PT, PT, R2, RZ, RZ ;  /* 0x000000ff0203e210 */ /* 0x000fca0007ffe0ff */
[----:B-1----:R-:W-:-:S05]  /*3e90*/  IMAD.WIDE.U32 R2, R3, 0x4, R4 ;  /* 0x0000000403027825 */ /* 0x002fca00078e0004 */
[----:B------:R-:W-:Y:S04]  /*3ea0*/  STG.E desc[UR8][R2.64], R51 ;  /* 0x0000003302007986 */ /* 0x000fe8000c101908 */
        /* <DEDUP_REMOVED lines=14> */
[----:B------:R-:W-:Y:S01]  /*3f90*/  STG.E desc[UR8][R2.64+0x622a4], R30 ;  /* 0x0622a41e02007986 */ /* 0x000fe2000c101908 */
[----:B------:R-:W-:Y:S05]  /*3fa0*/  EXIT ;  /* 0x000000000000794d */ /* 0x000fea0003800000 */
.L_x_6:
[----:B------:R-:W-:-:S00]  /*3fb0*/  BRA `(.L_x_6) ;  /* 0xfffffffc00fc7947 */ /* 0x000fc0000383ffff */
[----:B------:R-:W-:-:S00]  /*3fc0*/  NOP ;  /* 0x0000000000007918 */ /* 0x000fc00000000000 */
        /* <DEDUP_REMOVED lines=11> */
.L_x_7:


//--------------------- .nv.shared.candidate4     --------------------------
	.section	.nv.shared.candidate4,"aw",@nobits
	.sectionflags	@""
	.align	4
.nv.shared.candidate4:
	.zero		44288


//--------------------- .nv.shared.reserved.0     --------------------------
	.section	.nv.shared.reserved.0,"aw",@nobits
	.weak		__nv_reservedSMEM_offset_0_alias
	.size		__nv_reservedSMEM_offset_0_alias, 0, 64
	.other		__nv_reservedSMEM_offset_0_alias,@"STO_CUDA_RESERVED_SHARED STV_DEFAULT"
__nv_reservedSMEM_offset_0_alias:
	.zero		0
	.zero		64


//--------------------- .nv.constant0.candidate4  --------------------------
	.section	.nv.constant0.candidate4,"a",@progbits
	.sectionflags	@""
	.align	4
.nv.constant0.candidate4:
	.zero		920


//--------------------- SYMBOLS --------------------------

	.type		.nv.reservedSmem.offset0,@object
	.size		.nv.reservedSmem.offset0,0x4
	.type		.nv.reservedSmem.cap,@object
	.size		.nv.reservedSmem.cap,0x4
